// auto-generated by cutlass_sweep.gemm — config: {"arch": "sm_100", "cluster_m": 1, "cluster_n": 8, "dtype": "tf32", "dtype_b": "tf32", "layout": "nt", "stages": 0, "tile_k": 64, "tile_m": 64, "tile_n": 64}
#include "cutlass/cutlass.h"
#include "cutlass/gemm/collective/collective_builder.hpp"
#include "cutlass/gemm/device/gemm_universal_adapter.h"
#include "cutlass/gemm/kernel/gemm_universal.hpp"
#include "cutlass/epilogue/collective/collective_builder.hpp"

using ElemA = cutlass::tfloat32_t;
using ElemB = cutlass::tfloat32_t;
using ElemCD = cutlass::tfloat32_t;
using Acc  = float;
using TileShape    = cute::Shape<cute::_64, cute::_64, cute::_64>;
using ClusterShape = cute::Shape<cute::_1, cute::_8, cute::_1>;

using CollectiveEpilogue = typename cutlass::epilogue::collective::CollectiveBuilder<
    cutlass::arch::Sm100, cutlass::arch::OpClassTensorOp,
    TileShape, ClusterShape,
    cutlass::epilogue::collective::EpilogueTileAuto,
    Acc, Acc,
    ElemCD, cutlass::layout::RowMajor, 128 / cutlass::sizeof_bits<ElemCD>::value,
    ElemCD, cutlass::layout::RowMajor, 128 / cutlass::sizeof_bits<ElemCD>::value,
    cutlass::epilogue::collective::EpilogueScheduleAuto
  >::CollectiveOp;

using CollectiveMainloop = typename cutlass::gemm::collective::CollectiveBuilder<
    cutlass::arch::Sm100, cutlass::arch::OpClassTensorOp,
    ElemA, cutlass::layout::RowMajor, 128 / cutlass::sizeof_bits<ElemA>::value,
    ElemB, cutlass::layout::ColumnMajor, 128 / cutlass::sizeof_bits<ElemB>::value,
    Acc,
    TileShape, ClusterShape,
    cutlass::gemm::collective::StageCountAutoCarveout<static_cast<int>(sizeof(typename CollectiveEpilogue::SharedStorage))>,
    cutlass::gemm::collective::KernelScheduleAuto
  >::CollectiveOp;

using GemmKernel = cutlass::gemm::kernel::GemmUniversal<
    cute::Shape<int,int,int,int>,
    CollectiveMainloop,
    CollectiveEpilogue
>;
using Gemm = cutlass::gemm::device::GemmUniversalAdapter<GemmKernel>;

// Force the device kernel symbol into the cubin without needing a host main.
auto* _anchor = &cutlass::device_kernel<GemmKernel>;


// ===== COMPILED SASS (sm_100a) =====

	.target	sm_100a

	.elftype	@"ET_EXEC"


//--------------------- .note.nv.tkinfo           --------------------------
	.section	.note.nv.tkinfo,"",@"SHT_NOTE"
	.sectionflags	@"SHF_NOTE_NV_TKINFO"
	.tkinfo
        /*0018*/ 	.word	0x00000002
        /*0030*/ 	.string	""
        /*0030*/ 	.string	"ptxas"
        /*0030*/ 	.string	"Cuda compilation tools, release 13.0, V13.0.88"
        /*0030*/ 	.string	"Build cuda_13.0.r13.0/compiler.36424714_0"
        /*0030*/ 	.string	"-arch sm_100a -m 64 "



//--------------------- .note.nv.cuinfo           --------------------------
	.section	.note.nv.cuinfo,"",@"SHT_NOTE"
	.sectionflags	@"SHF_NOTE_NV_CUINFO"
        /*0018*/ 	.short	0x0002
        /*001a*/ 	.short	0x0064
        /*001c*/ 	.short	0x0082
	.zero		2


//--------------------- .nv.info                  --------------------------
	.section	.nv.info,"",@"SHT_CUDA_INFO"
	.align	4


	//----- nvinfo : EIATTR_REGCOUNT
	.align		4
        /*0000*/ 	.byte	0x04, 0x2f
        /*0002*/ 	.short	(.L_19 - .L_18)
	.align		4
.L_18:
        /*0004*/ 	.word	index@(_ZN7cutlass13device_kernelINS_4gemm6kernel13GemmUniversalIN4cute5tupleIJiiiiEEENS1_10collective13CollectiveMmaINS1_35MainloopSm100TmaUmmaWarpSpecializedILi6ELi2ELi4ENS5_IJNS4_1CILi1EEENSA_ILi8EEESB_EEEEENS5_IJNSA_ILi64EEESF_SF_EEENS_10tfloat32_tENS5_IJlSB_lEEESH_SI_NS4_8TiledMMAINS4_8MMA_AtomIJNS4_17SM100_MMA_TF32_SSISH_SH_fLi64ELi64ELNS4_4UMMA5MajorE0ELSN_0ELNSM_7ScaleInE0ELSO_0EEEEEENS4_6LayoutINS5_IJSB_SB_SB_EEENS5_IJNSA_ILi0EEEST_ST_EEEEENS5_IJNS4_10UnderscoreESW_SW_EEEEENS4_23SM90_TMA_LOAD_MULTICASTENS4_14ComposedLayoutINS4_7SwizzleILi3ELi4ELi3EEENS4_18smem_ptr_flag_bitsILi32EEENSR_INS5_IJSC_NSA_ILi32EEEEEENS5_IJS15_SB_EEEEEEEvNS4_8identityENS4_13SM90_TMA_LOADES19_vS1A_EENS_8epilogue10collective18CollectiveEpilogueINS1D_23Sm100TmaWarpSpecializedILi3ELi2ELi16ELb1ELb0EEEJSG_NS5_IJNSR_ISF_SB_EENSR_IS15_SB_EEEEESH_SI_SH_SI_NS1D_6fusion15FusionCallbacksIS1H_NS1L_17LinearCombinationISH_fSH_fLNS_15FloatRoundStyleE2EEESG_S1K_JEEENS4_5SM1004TMEM4LOAD26SM100_TMEM_LOAD_16dp128b8xES1B_S19_NS4_17SM75_U32x4_LDSM_NENS4_14SM90_TMA_STOREES19_NS4_17SM90_U32x4_STSM_NENS4_39AutoVectorizingCopyWithAssumedAlignmentILi128EEEEEEvvEEEEvNT_6ParamsE)
        /*0008*/ 	.word	0x00000050


	//----- nvinfo : EIATTR_FRAME_SIZE
	.align		4
.L_19:
        /*000c*/ 	.byte	0x04, 0x11
        /*000e*/ 	.short	(.L_21 - .L_20)
	.align		4
.L_20:
        /*0010*/ 	.word	index@($__internal_2_$__cuda_sm10x_tcgen05_guardrail_trap_unallocated_columns_being_dealloced)
        /*0014*/ 	.word	0x00000000


	//----- nvinfo : EIATTR_FRAME_SIZE
	.align		4
.L_21:
        /*0018*/ 	.byte	0x04, 0x11
        /*001a*/ 	.short	(.L_23 - .L_22)
	.align		4
.L_22:
        /*001c*/ 	.word	index@($__internal_1_$__cuda_sm10x_tcgen05_guardrail_trap_phase_invalid_during_alloc)
        /*0020*/ 	.word	0x00000000


	//----- nvinfo : EIATTR_FRAME_SIZE
	.align		4
.L_23:
        /*0024*/ 	.byte	0x04, 0x11
        /*0026*/ 	.short	(.L_25 - .L_24)
	.align		4
.L_24:
        /*0028*/ 	.word	index@($__internal_0_$__cuda_sm10x_tcgen05_guardrail_trap_col_being_dealloced_not_returned_by_alloc)
        /*002c*/ 	.word	0x00000000


	//----- nvinfo : EIATTR_FRAME_SIZE
	.align		4
.L_25:
        /*0030*/ 	.byte	0x04, 0x11
        /*0032*/ 	.short	(.L_27 - .L_26)
	.align		4
.L_26:
        /*0034*/ 	.word	index@(_ZN7cutlass13device_kernelINS_4gemm6kernel13GemmUniversalIN4cute5tupleIJiiiiEEENS1_10collective13CollectiveMmaINS1_35MainloopSm100TmaUmmaWarpSpecializedILi6ELi2ELi4ENS5_IJNS4_1CILi1EEENSA_ILi8EEESB_EEEEENS5_IJNSA_ILi64EEESF_SF_EEENS_10tfloat32_tENS5_IJlSB_lEEESH_SI_NS4_8TiledMMAINS4_8MMA_AtomIJNS4_17SM100_MMA_TF32_SSISH_SH_fLi64ELi64ELNS4_4UMMA5MajorE0ELSN_0ELNSM_7ScaleInE0ELSO_0EEEEEENS4_6LayoutINS5_IJSB_SB_SB_EEENS5_IJNSA_ILi0EEEST_ST_EEEEENS5_IJNS4_10UnderscoreESW_SW_EEEEENS4_23SM90_TMA_LOAD_MULTICASTENS4_14ComposedLayoutINS4_7SwizzleILi3ELi4ELi3EEENS4_18smem_ptr_flag_bitsILi32EEENSR_INS5_IJSC_NSA_ILi32EEEEEENS5_IJS15_SB_EEEEEEEvNS4_8identityENS4_13SM90_TMA_LOADES19_vS1A_EENS_8epilogue10collective18CollectiveEpilogueINS1D_23Sm100TmaWarpSpecializedILi3ELi2ELi16ELb1ELb0EEEJSG_NS5_IJNSR_ISF_SB_EENSR_IS15_SB_EEEEESH_SI_SH_SI_NS1D_6fusion15FusionCallbacksIS1H_NS1L_17LinearCombinationISH_fSH_fLNS_15FloatRoundStyleE2EEESG_S1K_JEEENS4_5SM1004TMEM4LOAD26SM100_TMEM_LOAD_16dp128b8xES1B_S19_NS4_17SM75_U32x4_LDSM_NENS4_14SM90_TMA_STOREES19_NS4_17SM90_U32x4_STSM_NENS4_39AutoVectorizingCopyWithAssumedAlignmentILi128EEEEEEvvEEEEvNT_6ParamsE)
        /*0038*/ 	.word	0x00000000


	//----- nvinfo : EIATTR_MIN_STACK_SIZE
	.align		4
.L_27:
        /*003c*/ 	.byte	0x04, 0x12
        /*003e*/ 	.short	(.L_29 - .L_28)
	.align		4
.L_28:
        /*0040*/ 	.word	index@(_ZN7cutlass13device_kernelINS_4gemm6kernel13GemmUniversalIN4cute5tupleIJiiiiEEENS1_10collective13CollectiveMmaINS1_35MainloopSm100TmaUmmaWarpSpecializedILi6ELi2ELi4ENS5_IJNS4_1CILi1EEENSA_ILi8EEESB_EEEEENS5_IJNSA_ILi64EEESF_SF_EEENS_10tfloat32_tENS5_IJlSB_lEEESH_SI_NS4_8TiledMMAINS4_8MMA_AtomIJNS4_17SM100_MMA_TF32_SSISH_SH_fLi64ELi64ELNS4_4UMMA5MajorE0ELSN_0ELNSM_7ScaleInE0ELSO_0EEEEEENS4_6LayoutINS5_IJSB_SB_SB_EEENS5_IJNSA_ILi0EEEST_ST_EEEEENS5_IJNS4_10UnderscoreESW_SW_EEEEENS4_23SM90_TMA_LOAD_MULTICASTENS4_14ComposedLayoutINS4_7SwizzleILi3ELi4ELi3EEENS4_18smem_ptr_flag_bitsILi32EEENSR_INS5_IJSC_NSA_ILi32EEEEEENS5_IJS15_SB_EEEEEEEvNS4_8identityENS4_13SM90_TMA_LOADES19_vS1A_EENS_8epilogue10collective18CollectiveEpilogueINS1D_23Sm100TmaWarpSpecializedILi3ELi2ELi16ELb1ELb0EEEJSG_NS5_IJNSR_ISF_SB_EENSR_IS15_SB_EEEEESH_SI_SH_SI_NS1D_6fusion15FusionCallbacksIS1H_NS1L_17LinearCombinationISH_fSH_fLNS_15FloatRoundStyleE2EEESG_S1K_JEEENS4_5SM1004TMEM4LOAD26SM100_TMEM_LOAD_16dp128b8xES1B_S19_NS4_17SM75_U32x4_LDSM_NENS4_14SM90_TMA_STOREES19_NS4_17SM90_U32x4_STSM_NENS4_39AutoVectorizingCopyWithAssumedAlignmentILi128EEEEEEvvEEEEvNT_6ParamsE)
        /*0044*/ 	.word	0x00000000
.L_29:


//--------------------- .nv.compat                --------------------------
	.section	.nv.compat,"",@"SHT_CUDA_COMPAT_INFO"
	.align	4
        /*0000*/ 	.byte	0x02, 0x09, 0x01, 0x00, 0x02, 0x02, 0x02, 0x00, 0x02, 0x05, 0x05, 0x00, 0x03, 0x07, 0x01, 0x01
        /*0010*/ 	.byte	0x02, 0x03, 0x01, 0x00, 0x02, 0x06, 0x01, 0x00, 0x04, 0x0b, 0x08, 0x00, 0x09, 0x00, 0x00, 0x00
        /*0020*/ 	.byte	0x00, 0x00, 0x00, 0x00


//--------------------- .nv.info._ZN7cutlass13device_kernelINS_4gemm6kernel13GemmUniversalIN4cute5tupleIJiiiiEEENS1_10collective13CollectiveMmaINS1_35MainloopSm100TmaUmmaWarpSpecializedILi6ELi2ELi4ENS5_IJNS4_1CILi1EEENSA_ILi8EEESB_EEEEENS5_IJNSA_ILi64EEESF_SF_EEENS_10tfloat32_tENS5_IJlSB_lEEESH_SI_NS4_8TiledMMAINS4_8MMA_AtomIJNS4_17SM100_MMA_TF32_SSISH_SH_fLi64ELi64ELNS4_4UMMA5MajorE0ELSN_0ELNSM_7ScaleInE0ELSO_0EEEEEENS4_6LayoutINS5_IJSB_SB_SB_EEENS5_IJNSA_ILi0EEEST_ST_EEEEENS5_IJNS4_10UnderscoreESW_SW_EEEEENS4_23SM90_TMA_LOAD_MULTICASTENS4_14ComposedLayoutINS4_7SwizzleILi3ELi4ELi3EEENS4_18smem_ptr_flag_bitsILi32EEENSR_INS5_IJSC_NSA_ILi32EEEEEENS5_IJS15_SB_EEEEEEEvNS4_8identityENS4_13SM90_TMA_LOADES19_vS1A_EENS_8epilogue10collective18CollectiveEpilogueINS1D_23Sm100TmaWarpSpecializedILi3ELi2ELi16ELb1ELb0EEEJSG_NS5_IJNSR_ISF_SB_EENSR_IS15_SB_EEEEESH_SI_SH_SI_NS1D_6fusion15FusionCallbacksIS1H_NS1L_17LinearCombinationISH_fSH_fLNS_15FloatRoundStyleE2EEESG_S1K_JEEENS4_5SM1004TMEM4LOAD26SM100_TMEM_LOAD_16dp128b8xES1B_S19_NS4_17SM75_U32x4_LDSM_NENS4_14SM90_TMA_STOREES19_NS4_17SM90_U32x4_STSM_NENS4_39AutoVectorizingCopyWithAssumedAlignmentILi128EEEEEEvvEEEEvNT_6ParamsE --------------------------
	.section	.nv.info._ZN7cutlass13device_kernelINS_4gemm6kernel13GemmUniversalIN4cute5tupleIJiiiiEEENS1_10collective13CollectiveMmaINS1_35MainloopSm100TmaUmmaWarpSpecializedILi6ELi2ELi4ENS5_IJNS4_1CILi1EEENSA_ILi8EEESB_EEEEENS5_IJNSA_ILi64EEESF_SF_EEENS_10tfloat32_tENS5_IJlSB_lEEESH_SI_NS4_8TiledMMAINS4_8MMA_AtomIJNS4_17SM100_MMA_TF32_SSISH_SH_fLi64ELi64ELNS4_4UMMA5MajorE0ELSN_0ELNSM_7ScaleInE0ELSO_0EEEEEENS4_6LayoutINS5_IJSB_SB_SB_EEENS5_IJNSA_ILi0EEEST_ST_EEEEENS5_IJNS4_10UnderscoreESW_SW_EEEEENS4_23SM90_TMA_LOAD_MULTICASTENS4_14ComposedLayoutINS4_7SwizzleILi3ELi4ELi3EEENS4_18smem_ptr_flag_bitsILi32EEENSR_INS5_IJSC_NSA_ILi32EEEEEENS5_IJS15_SB_EEEEEEEvNS4_8identityENS4_13SM90_TMA_LOADES19_vS1A_EENS_8epilogue10collective18CollectiveEpilogueINS1D_23Sm100TmaWarpSpecializedILi3ELi2ELi16ELb1ELb0EEEJSG_NS5_IJNSR_ISF_SB_EENSR_IS15_SB_EEEEESH_SI_SH_SI_NS1D_6fusion15FusionCallbacksIS1H_NS1L_17LinearCombinationISH_fSH_fLNS_15FloatRoundStyleE2EEESG_S1K_JEEENS4_5SM1004TMEM4LOAD26SM100_TMEM_LOAD_16dp128b8xES1B_S19_NS4_17SM75_U32x4_LDSM_NENS4_14SM90_TMA_STOREES19_NS4_17SM90_U32x4_STSM_NENS4_39AutoVectorizingCopyWithAssumedAlignmentILi128EEEEEEvvEEEEvNT_6ParamsE,"",@"SHT_CUDA_INFO"
	.sectionflags	@""
	.align	4


	//----- nvinfo : EIATTR_CUDA_API_VERSION
	.align		4
        /*0000*/ 	.byte	0x04, 0x37
        /*0002*/ 	.short	(.L_31 - .L_30)
.L_30:
        /*0004*/ 	.word	0x00000082


	//----- nvinfo : EIATTR_KPARAM_INFO
	.align		4
.L_31:
        /*0008*/ 	.byte	0x04, 0x17
        /*000a*/ 	.short	(.L_33 - .L_32)
.L_32:
        /*000c*/ 	.word	0x00000000
        /*0010*/ 	.short	0x0000
        /*0012*/ 	.short	0x0000
        /*0014*/ 	.byte	0x00, 0xf0, 0x01, 0x20


	//----- nvinfo : EIATTR_AT_ENTRY_FRAGMENTS
	.align		4
.L_33:
        /*0018*/ 	.byte	0x04, 0x4f
        /*001a*/ 	.short	(.L_35 - .L_34)


	//   ....[0]....
.L_34:
        /*001c*/ 	.word	0x00000006


	//----- nvinfo : EIATTR_RESERVED_SMEM_USED
	.align		4
.L_35:
        /*0020*/ 	.byte	0x01, 0x41
	.zero		2


	//----- nvinfo : EIATTR_SPARSE_MMA_MASK
	.align		4
        /*0024*/ 	.byte	0x03, 0x50
        /*0026*/ 	.short	0x0000


	//----- nvinfo : EIATTR_TCGEN05_1CTA_USED
	.align		4
        /*0028*/ 	.byte	0x01, 0x51
	.zero		2


	//----- nvinfo : EIATTR_MAXREG_COUNT
	.align		4
        /*002c*/ 	.byte	0x03, 0x1b
        /*002e*/ 	.short	0x00ff


	//----- nvinfo : EIATTR_NUM_BARRIERS
	.align		4
        /*0030*/ 	.byte	0x02, 0x4c
        /*0032*/ 	.byte	0x07
	.zero		1


	//----- nvinfo : EIATTR_EXTERNS
	.align		4
        /*0034*/ 	.byte	0x04, 0x0f
        /*0036*/ 	.short	(.L_37 - .L_36)


	//   ....[0]....
	.align		4
.L_36:
        /*0038*/ 	.word	index@(__assertfail)


	//----- nvinfo : EIATTR_MERCURY_ISA_VERSION
	.align		4
.L_37:
        /*003c*/ 	.byte	0x03, 0x5f
        /*003e*/ 	.short	0x0101


	//----- nvinfo : EIATTR_INT_WARP_WIDE_INSTR_OFFSETS
	.align		4
        /*0040*/ 	.byte	0x04, 0x31
        /*0042*/ 	.short	(.L_39 - .L_38)


	//   ....[0]....
.L_38:
        /*0044*/ 	.word	0x000042f0


	//   ....[1]....
        /*0048*/ 	.word	0x00004320


	//   ....[2]....
        /*004c*/ 	.word	0x00004340


	//   ....[3]....
        /*0050*/ 	.word	0x00004f10


	//   ....[4]....
        /*0054*/ 	.word	0x00004f90


	//   ....[5]....
        /*0058*/ 	.word	0x00005090


	//   ....[6]....
        /*005c*/ 	.word	0x000051a0


	//----- nvinfo : EIATTR_COOP_GROUP_MASK_REGIDS
	.align		4
.L_39:
        /*0060*/ 	.byte	0x04, 0x29
        /*0062*/ 	.short	(.L_41 - .L_40)


	//   ....[0]....
.L_40:
        /*0064*/ 	.word	0xffffffff


	//   ....[1]....
        /*0068*/ 	.word	0xffffffff


	//   ....[2]....
        /*006c*/ 	.word	0xffffffff


	//   ....[3]....
        /*0070*/ 	.word	0xffffffff


	//   ....[4]....
        /*0074*/ 	.word	0xffffffff


	//   ....[5]....
        /*0078*/ 	.word	0xffffffff


	//   ....[6]....
        /*007c*/ 	.word	0xffffffff


	//   ....[7]....
        /*0080*/ 	.word	0xffffffff


	//   ....[8]....
        /*0084*/ 	.word	0xffffffff


	//   ....[9]....
        /*0088*/ 	.word	0xffffffff


	//   ....[10]....
        /*008c*/ 	.word	0xffffffff


	//   ....[11]....
        /*0090*/ 	.word	0xffffffff


	//   ....[12]....
        /*0094*/ 	.word	0xffffffff


	//   ....[13]....
        /*0098*/ 	.word	0xffffffff


	//----- nvinfo : EIATTR_COOP_GROUP_INSTR_OFFSETS
	.align		4
.L_41:
        /*009c*/ 	.byte	0x04, 0x28
        /*009e*/ 	.short	(.L_43 - .L_42)


	//   ....[0]....
.L_42:
        /*00a0*/ 	.word	0x00000080


	//   ....[1]....
        /*00a4*/ 	.word	0x000004f0


	//   ....[2]....
        /*00a8*/ 	.word	0x000006e0


	//   ....[3]....
        /*00ac*/ 	.word	0x00000860


	//   ....[4]....
        /*00b0*/ 	.word	0x00000960


	//   ....[5]....
        /*00b4*/ 	.word	0x00000ad0


	//   ....[6]....
        /*00b8*/ 	.word	0x00000c70


	//   ....[7]....
        /*00bc*/ 	.word	0x00000e20


	//   ....[8]....
        /*00c0*/ 	.word	0x00002340


	//   ....[9]....
        /*00c4*/ 	.word	0x00003320


	//   ....[10]....
        /*00c8*/ 	.word	0x00003530


	//   ....[11]....
        /*00cc*/ 	.word	0x00003560


	//   ....[12]....
        /*00d0*/ 	.word	0x000041d0


	//   ....[13]....
        /*00d4*/ 	.word	0x00004400


	//----- nvinfo : EIATTR_VRC_CTA_INIT_COUNT
	.align		4
.L_43:
        /*00d8*/ 	.byte	0x02, 0x4a
        /*00da*/ 	.byte	0x80
	.zero		1


	//----- nvinfo : EIATTR_SYSCALL_OFFSETS
	.align		4
        /*00dc*/ 	.byte	0x04, 0x46
        /*00de*/ 	.short	(.L_45 - .L_44)


	//   ....[0]....
.L_44:
        /*00e0*/ 	.word	0x00005eb0


	//   ....[1]....
        /*00e4*/ 	.word	0x00005fa0


	//   ....[2]....
        /*00e8*/ 	.word	0x000068c0


	//   ....[3]....
        /*00ec*/ 	.word	0x00007320


	//----- nvinfo : EIATTR_MBARRIER_INSTR_OFFSETS
	.align		4
.L_45:
        /*00f0*/ 	.byte	0x04, 0x39
        /*00f2*/ 	.short	(.L_47 - .L_46)


	//   ....[0]....
.L_46:
        /*00f4*/ 	.word	0x00000610
        /*00f8*/ 	.word	0x000000ff
        /*00fc*/ 	.word	0x00000000
        /*0100*/ 	.short	0x0100
        /*0102*/ 	.byte	0x04
	.zero		1


	//   ....[1]....
        /*0104*/ 	.word	0x00000620
        /*0108*/ 	.word	0x000000ff
        /*010c*/ 	.word	0x00000030
        /*0110*/ 	.short	0x0100
        /*0112*/ 	.byte	0x04
	.zero		1


	//   ....[2]....
        /*0114*/ 	.word	0x00000630
        /*0118*/ 	.word	0x000000ff
        /*011c*/ 	.word	0x00000008
        /*0120*/ 	.short	0x0100
        /*0122*/ 	.byte	0x04
	.zero		1


	//   ....[3]....
        /*0124*/ 	.word	0x00000640
        /*0128*/ 	.word	0x000000ff
        /*012c*/ 	.word	0x00000038
        /*0130*/ 	.short	0x0100
        /*0132*/ 	.byte	0x04
	.zero		1


	//   ....[4]....
        /*0134*/ 	.word	0x00000650
        /*0138*/ 	.word	0x000000ff
        /*013c*/ 	.word	0x00000010
        /*0140*/ 	.short	0x0100
        /*0142*/ 	.byte	0x04
	.zero		1


	//   ....[5]....
        /*0144*/ 	.word	0x00000660
        /*0148*/ 	.word	0x000000ff
        /*014c*/ 	.word	0x00000040
        /*0150*/ 	.short	0x0100
        /*0152*/ 	.byte	0x04
	.zero		1


	//   ....[6]....
        /*0154*/ 	.word	0x00000670
        /*0158*/ 	.word	0x000000ff
        /*015c*/ 	.word	0x00000018
        /*0160*/ 	.short	0x0100
        /*0162*/ 	.byte	0x04
	.zero		1


	//   ....[7]....
        /*0164*/ 	.word	0x00000680
        /*0168*/ 	.word	0x000000ff
        /*016c*/ 	.word	0x00000048
        /*0170*/ 	.short	0x0100
        /*0172*/ 	.byte	0x04
	.zero		1


	//   ....[8]....
        /*0174*/ 	.word	0x00000690
        /*0178*/ 	.word	0x000000ff
        /*017c*/ 	.word	0x00000020
        /*0180*/ 	.short	0x0100
        /*0182*/ 	.byte	0x04
	.zero		1


	//   ....[9]....
        /*0184*/ 	.word	0x000006a0
        /*0188*/ 	.word	0x000000ff
        /*018c*/ 	.word	0x00000050
        /*0190*/ 	.short	0x0100
        /*0192*/ 	.byte	0x04
	.zero		1


	//   ....[10]....
        /*0194*/ 	.word	0x000006b0
        /*0198*/ 	.word	0x000000ff
        /*019c*/ 	.word	0x00000028
        /*01a0*/ 	.short	0x0100
        /*01a2*/ 	.byte	0x04
	.zero		1


	//   ....[11]....
        /*01a4*/ 	.word	0x000006c0
        /*01a8*/ 	.word	0x000000ff
        /*01ac*/ 	.word	0x00000058
        /*01b0*/ 	.short	0x0100
        /*01b2*/ 	.byte	0x04
	.zero		1


	//   ....[12]....
        /*01b4*/ 	.word	0x000007f0
        /*01b8*/ 	.word	0x000000ff
        /*01bc*/ 	.word	0x00000060
        /*01c0*/ 	.short	0x0100
        /*01c2*/ 	.byte	0x04
	.zero		1


	//   ....[13]....
        /*01c4*/ 	.word	0x00000800
        /*01c8*/ 	.word	0x000000ff
        /*01cc*/ 	.word	0x00000078
        /*01d0*/ 	.short	0x0100
        /*01d2*/ 	.byte	0x04
	.zero		1


	//   ....[14]....
        /*01d4*/ 	.word	0x00000810
        /*01d8*/ 	.word	0x000000ff
        /*01dc*/ 	.word	0x00000068
        /*01e0*/ 	.short	0x0100
        /*01e2*/ 	.byte	0x04
	.zero		1


	//   ....[15]....
        /*01e4*/ 	.word	0x00000820
        /*01e8*/ 	.word	0x000000ff
        /*01ec*/ 	.word	0x00000080
        /*01f0*/ 	.short	0x0100
        /*01f2*/ 	.byte	0x04
	.zero		1


	//   ....[16]....
        /*01f4*/ 	.word	0x00000830
        /*01f8*/ 	.word	0x000000ff
        /*01fc*/ 	.word	0x00000070
        /*0200*/ 	.short	0x0100
        /*0202*/ 	.byte	0x04
	.zero		1


	//   ....[17]....
        /*0204*/ 	.word	0x00000840
        /*0208*/ 	.word	0x000000ff
        /*020c*/ 	.word	0x00000088
        /*0210*/ 	.short	0x0100
        /*0212*/ 	.byte	0x04
	.zero		1


	//   ....[18]....
        /*0214*/ 	.word	0x00000930
        /*0218*/ 	.word	0x000000ff
        /*021c*/ 	.word	0x00000090
        /*0220*/ 	.short	0x0100
        /*0222*/ 	.byte	0x06
	.zero		1


	//   ....[19]....
        /*0224*/ 	.word	0x00000940
        /*0228*/ 	.word	0x000000ff
        /*022c*/ 	.word	0x00000098
        /*0230*/ 	.short	0x0100
        /*0232*/ 	.byte	0x06
	.zero		1


	//   ....[20]....
        /*0234*/ 	.word	0x00000a80
        /*0238*/ 	.word	0x000000ff
        /*023c*/ 	.word	0x000000a0
        /*0240*/ 	.short	0x0100
        /*0242*/ 	.byte	0x06
	.zero		1


	//   ....[21]....
        /*0244*/ 	.word	0x00000a90
        /*0248*/ 	.word	0x000000ff
        /*024c*/ 	.word	0x000000b0
        /*0250*/ 	.short	0x0100
        /*0252*/ 	.byte	0x06
	.zero		1


	//   ....[22]....
        /*0254*/ 	.word	0x00000aa0
        /*0258*/ 	.word	0x000000ff
        /*025c*/ 	.word	0x000000a8
        /*0260*/ 	.short	0x0100
        /*0262*/ 	.byte	0x06
	.zero		1


	//   ....[23]....
        /*0264*/ 	.word	0x00000ab0
        /*0268*/ 	.word	0x000000ff
        /*026c*/ 	.word	0x000000b8
        /*0270*/ 	.short	0x0100
        /*0272*/ 	.byte	0x06
	.zero		1


	//   ....[24]....
        /*0274*/ 	.word	0x00000be0
        /*0278*/ 	.word	0x000000ff
        /*027c*/ 	.word	0x000000c0
        /*0280*/ 	.short	0x0100
        /*0282*/ 	.byte	0x04
	.zero		1


	//   ....[25]....
        /*0284*/ 	.word	0x00000bf0
        /*0288*/ 	.word	0x000000ff
        /*028c*/ 	.word	0x000000e0
        /*0290*/ 	.short	0x0100
        /*0292*/ 	.byte	0x04
	.zero		1


	//   ....[26]....
        /*0294*/ 	.word	0x00000c00
        /*0298*/ 	.word	0x000000ff
        /*029c*/ 	.word	0x000000c8
        /*02a0*/ 	.short	0x0100
        /*02a2*/ 	.byte	0x04
	.zero		1


	//   ....[27]....
        /*02a4*/ 	.word	0x00000c10
        /*02a8*/ 	.word	0x000000ff
        /*02ac*/ 	.word	0x000000e8
        /*02b0*/ 	.short	0x0100
        /*02b2*/ 	.byte	0x04
	.zero		1


	//   ....[28]....
        /*02b4*/ 	.word	0x00000c20
        /*02b8*/ 	.word	0x000000ff
        /*02bc*/ 	.word	0x000000d0
        /*02c0*/ 	.short	0x0100
        /*02c2*/ 	.byte	0x04
	.zero		1


	//   ....[29]....
        /*02c4*/ 	.word	0x00000c30
        /*02c8*/ 	.word	0x000000ff
        /*02cc*/ 	.word	0x000000f0
        /*02d0*/ 	.short	0x0100
        /*02d2*/ 	.byte	0x04
	.zero		1


	//   ....[30]....
        /*02d4*/ 	.word	0x00000c40
        /*02d8*/ 	.word	0x000000ff
        /*02dc*/ 	.word	0x000000d8
        /*02e0*/ 	.short	0x0100
        /*02e2*/ 	.byte	0x04
	.zero		1


	//   ....[31]....
        /*02e4*/ 	.word	0x00000c50
        /*02e8*/ 	.word	0x000000ff
        /*02ec*/ 	.word	0x000000f8
        /*02f0*/ 	.short	0x0100
        /*02f2*/ 	.byte	0x04
	.zero		1


	//   ....[32]....
        /*02f4*/ 	.word	0x00000d40
        /*02f8*/ 	.word	0x000000ff
        /*02fc*/ 	.word	0x00000100
        /*0300*/ 	.short	0x0100
        /*0302*/ 	.byte	0x04
	.zero		1


	//   ....[33]....
        /*0304*/ 	.word	0x00000d50
        /*0308*/ 	.word	0x000000ff
        /*030c*/ 	.word	0x00000110
        /*0310*/ 	.short	0x0100
        /*0312*/ 	.byte	0x04
	.zero		1


	//   ....[34]....
        /*0314*/ 	.word	0x00000d60
        /*0318*/ 	.word	0x000000ff
        /*031c*/ 	.word	0x00000108
        /*0320*/ 	.short	0x0100
        /*0322*/ 	.byte	0x04
	.zero		1


	//   ....[35]....
        /*0324*/ 	.word	0x00000d70
        /*0328*/ 	.word	0x000000ff
        /*032c*/ 	.word	0x00000118
        /*0330*/ 	.short	0x0100
        /*0332*/ 	.byte	0x04
	.zero		1


	//   ....[36]....
        /*0334*/ 	.word	0x00001a20
        /*0338*/ 	.word	0x00000000
        /*033c*/ 	.word	0x00000110
        /*0340*/ 	.short	0x010a
        /*0342*/ 	.byte	0xff
	.zero		1


	//   ....[37]....
        /*0344*/ 	.word	0x00001a50
        /*0348*/ 	.word	0x00000000
        /*034c*/ 	.word	0x00000100
        /*0350*/ 	.short	0x0101
        /*0352*/ 	.byte	0xff
	.zero		1


	//   ....[38]....
        /*0354*/ 	.word	0x00001b20
        /*0358*/ 	.word	0x000000ff
        /*035c*/ 	.word	0x00000030
        /*0360*/ 	.short	0x010a
        /*0362*/ 	.byte	0x04
	.zero		1


	//   ....[39]....
        /*0364*/ 	.word	0x00001ba0
        /*0368*/ 	.word	0x000000ff
        /*036c*/ 	.word	0x00000030
        /*0370*/ 	.short	0x010a
        /*0372*/ 	.byte	0x21
	.zero		1


	//   ....[40]....
        /*0374*/ 	.word	0x00001d40
        /*0378*/ 	.word	0x000000ff
        /*037c*/ 	.word	0x00000030
        /*0380*/ 	.short	0x010a
        /*0382*/ 	.byte	0x05
	.zero		1


	//   ....[41]....
        /*0384*/ 	.word	0x00001f30
        /*0388*/ 	.word	0x000000ff
        /*038c*/ 	.word	0x00000098
        /*0390*/ 	.short	0x0101
        /*0392*/ 	.byte	0x15
	.zero		1


	//   ....[42]....
        /*0394*/ 	.word	0x00001f50
        /*0398*/ 	.word	0x000000ff
        /*039c*/ 	.word	0x00000030
        /*03a0*/ 	.short	0x010a
        /*03a2*/ 	.byte	0x04
	.zero		1


	//   ....[43]....
        /*03a4*/ 	.word	0x00001fd0
        /*03a8*/ 	.word	0x000000ff
        /*03ac*/ 	.word	0x00000030
        /*03b0*/ 	.short	0x010a
        /*03b2*/ 	.byte	0x21
	.zero		1


	//   ....[44]....
        /*03b4*/ 	.word	0x00002160
        /*03b8*/ 	.word	0x000000ff
        /*03bc*/ 	.word	0x00000030
        /*03c0*/ 	.short	0x010a
        /*03c2*/ 	.byte	0x05
	.zero		1


	//   ....[45]....
        /*03c4*/ 	.word	0x00002370
        /*03c8*/ 	.word	0x00000003
        /*03cc*/ 	.word	0x000000a0
        /*03d0*/ 	.short	0x010a
        /*03d2*/ 	.byte	0xff
	.zero		1


	//   ....[46]....
        /*03d4*/ 	.word	0x000024c0
        /*03d8*/ 	.word	0x00000000
        /*03dc*/ 	.word	0x00000000
        /*03e0*/ 	.short	0x0101
        /*03e2*/ 	.byte	0xff
	.zero		1


	//   ....[47]....
        /*03e4*/ 	.word	0x00002a80
        /*03e8*/ 	.word	0x000000ff
        /*03ec*/ 	.word	0x00000000
        /*03f0*/ 	.short	0x010a
        /*03f2*/ 	.byte	0x04
	.zero		1


	//   ....[48]....
        /*03f4*/ 	.word	0x00002b10
        /*03f8*/ 	.word	0x000000ff
        /*03fc*/ 	.word	0x00000000
        /*0400*/ 	.short	0x010a
        /*0402*/ 	.byte	0x05
	.zero		1


	//   ....[49]....
        /*0404*/ 	.word	0x00002ba0
        /*0408*/ 	.word	0x000000ff
        /*040c*/ 	.word	0x00000000
        /*0410*/ 	.short	0x010a
        /*0412*/ 	.byte	0x05
	.zero		1


	//   ....[50]....
        /*0414*/ 	.word	0x00002c30
        /*0418*/ 	.word	0x000000ff
        /*041c*/ 	.word	0x00000000
        /*0420*/ 	.short	0x010a
        /*0422*/ 	.byte	0x05
	.zero		1


	//   ....[51]....
        /*0424*/ 	.word	0x00002cc0
        /*0428*/ 	.word	0x000000ff
        /*042c*/ 	.word	0x00000000
        /*0430*/ 	.short	0x010a
        /*0432*/ 	.byte	0x05
	.zero		1


	//   ....[52]....
        /*0434*/ 	.word	0x00002d60
        /*0438*/ 	.word	0x00000000
        /*043c*/ 	.word	0x00000000
        /*0440*/ 	.short	0x010a
        /*0442*/ 	.byte	0xff
	.zero		1


	//   ....[53]....
        /*0444*/ 	.word	0x00002e80
        /*0448*/ 	.word	0x00000002
        /*044c*/ 	.word	0x00000100
        /*0450*/ 	.short	0x010a
        /*0452*/ 	.byte	0xff
	.zero		1


	//   ....[54]....
        /*0454*/ 	.word	0x00002ef0
        /*0458*/ 	.word	0x00000002
        /*045c*/ 	.word	0x00000000
        /*0460*/ 	.short	0x0101
        /*0462*/ 	.byte	0xff
	.zero		1


	//   ....[55]....
        /*0464*/ 	.word	0x00002f10
        /*0468*/ 	.word	0x000000ff
        /*046c*/ 	.word	0x000000b0
        /*0470*/ 	.short	0x010a
        /*0472*/ 	.byte	0x04
	.zero		1


	//   ....[56]....
        /*0474*/ 	.word	0x00003030
        /*0478*/ 	.word	0x00000002
        /*047c*/ 	.word	0x000000a0
        /*0480*/ 	.short	0x010a
        /*0482*/ 	.byte	0xff
	.zero		1


	//   ....[57]....
        /*0484*/ 	.word	0x00003130
        /*0488*/ 	.word	0x00000002
        /*048c*/ 	.word	0x00000000
        /*0490*/ 	.short	0x0101
        /*0492*/ 	.byte	0xff
	.zero		1


	//   ....[58]....
        /*0494*/ 	.word	0x000031c0
        /*0498*/ 	.word	0x000000ff
        /*049c*/ 	.word	0x000000b0
        /*04a0*/ 	.short	0x0106
        /*04a2*/ 	.byte	0x04
	.zero		1


	//   ....[59]....
        /*04a4*/ 	.word	0x000031e0
        /*04a8*/ 	.word	0x000000ff
        /*04ac*/ 	.word	0x000000b0
        /*04b0*/ 	.short	0x010a
        /*04b2*/ 	.byte	0x04
	.zero		1


	//   ....[60]....
        /*04b4*/ 	.word	0x00003270
        /*04b8*/ 	.word	0x000000ff
        /*04bc*/ 	.word	0x000000b0
        /*04c0*/ 	.short	0x0106
        /*04c2*/ 	.byte	0x07
	.zero		1


	//   ....[61]....
        /*04c4*/ 	.word	0x000032b0
        /*04c8*/ 	.word	0x00000000
        /*04cc*/ 	.word	0x000000b0
        /*04d0*/ 	.short	0x010a
        /*04d2*/ 	.byte	0xff
	.zero		1


	//   ....[62]....
        /*04d4*/ 	.word	0x00003880
        /*04d8*/ 	.word	0x00000000
        /*04dc*/ 	.word	0x000000a0
        /*04e0*/ 	.short	0x010a
        /*04e2*/ 	.byte	0xff
	.zero		1


	//   ....[63]....
        /*04e4*/ 	.word	0x00003980
        /*04e8*/ 	.word	0x00000003
        /*04ec*/ 	.word	0x00000000
        /*04f0*/ 	.short	0x0101
        /*04f2*/ 	.byte	0xff
	.zero		1


	//   ....[64]....
        /*04f4*/ 	.word	0x00003990
        /*04f8*/ 	.word	0x000000ff
        /*04fc*/ 	.word	0x00000000
        /*0500*/ 	.short	0x010a
        /*0502*/ 	.byte	0x04
	.zero		1


	//   ....[65]....
        /*0504*/ 	.word	0x00003a10
        /*0508*/ 	.word	0x000000ff
        /*050c*/ 	.word	0x000000e0
        /*0510*/ 	.short	0x010a
        /*0512*/ 	.byte	0x2e
	.zero		1


	//   ....[66]....
        /*0514*/ 	.word	0x00003af0
        /*0518*/ 	.word	0x000000ff
        /*051c*/ 	.word	0x00000000
        /*0520*/ 	.short	0x010a
        /*0522*/ 	.byte	0x07
	.zero		1


	//   ....[67]....
        /*0524*/ 	.word	0x00003c30
        /*0528*/ 	.word	0x000000ff
        /*052c*/ 	.word	0x00000000
        /*0530*/ 	.short	0x010a
        /*0532*/ 	.byte	0x04
	.zero		1


	//   ....[68]....
        /*0534*/ 	.word	0x00004000
        /*0538*/ 	.word	0x000000ff
        /*053c*/ 	.word	0x00000000
        /*0540*/ 	.short	0x010a
        /*0542*/ 	.byte	0x04
	.zero		1


	//   ....[69]....
        /*0544*/ 	.word	0x00004090
        /*0548*/ 	.word	0x000000ff
        /*054c*/ 	.word	0x00000000
        /*0550*/ 	.short	0x010a
        /*0552*/ 	.byte	0x05
	.zero		1


	//   ....[70]....
        /*0554*/ 	.word	0x00004120
        /*0558*/ 	.word	0x000000ff
        /*055c*/ 	.word	0x00000000
        /*0560*/ 	.short	0x010a
        /*0562*/ 	.byte	0x05
	.zero		1


	//   ....[71]....
        /*0564*/ 	.word	0x000041b0
        /*0568*/ 	.word	0x000000ff
        /*056c*/ 	.word	0x00000000
        /*0570*/ 	.short	0x010a
        /*0572*/ 	.byte	0x04
	.zero		1


	//   ....[72]....
        /*0574*/ 	.word	0x00004640
        /*0578*/ 	.word	0x0000000c
        /*057c*/ 	.word	0x000000a0
        /*0580*/ 	.short	0x010a
        /*0582*/ 	.byte	0xff
	.zero		1


	//   ....[73]....
        /*0584*/ 	.word	0x000047b0
        /*0588*/ 	.word	0x00000000
        /*058c*/ 	.word	0x00000000
        /*0590*/ 	.short	0x0101
        /*0592*/ 	.byte	0xff
	.zero		1


	//   ....[74]....
        /*0594*/ 	.word	0x00004c30
        /*0598*/ 	.word	0x000000ff
        /*059c*/ 	.word	0x00000098
        /*05a0*/ 	.short	0x010a
        /*05a2*/ 	.byte	0x18
	.zero		1


	//   ....[75]....
        /*05a4*/ 	.word	0x00004df0
        /*05a8*/ 	.word	0x000000ff
        /*05ac*/ 	.word	0x00000078
        /*05b0*/ 	.short	0x010a
        /*05b2*/ 	.byte	0x04
	.zero		1


	//   ....[76]....
        /*05b4*/ 	.word	0x00004fc0
        /*05b8*/ 	.word	0x000000ff
        /*05bc*/ 	.word	0x00000060
        /*05c0*/ 	.short	0x010b
        /*05c2*/ 	.byte	0x04
	.zero		1


	//   ....[77]....
        /*05c4*/ 	.word	0x00004fd0
        /*05c8*/ 	.word	0x000000ff
        /*05cc*/ 	.word	0x00000000
        /*05d0*/ 	.short	0x0101
        /*05d2*/ 	.byte	0x14
	.zero		1


	//   ....[78]....
        /*05d4*/ 	.word	0x00004fe0
        /*05d8*/ 	.word	0x000000ff
        /*05dc*/ 	.word	0x00000078
        /*05e0*/ 	.short	0x010a
        /*05e2*/ 	.byte	0x05
	.zero		1


	//   ....[79]....
        /*05e4*/ 	.word	0x000051d0
        /*05e8*/ 	.word	0x000000ff
        /*05ec*/ 	.word	0x00000060
        /*05f0*/ 	.short	0x010b
        /*05f2*/ 	.byte	0x05
	.zero		1


	//   ....[80]....
        /*05f4*/ 	.word	0x000051e0
        /*05f8*/ 	.word	0x000000ff
        /*05fc*/ 	.word	0x00000000
        /*0600*/ 	.short	0x0101
        /*0602*/ 	.byte	0x04
	.zero		1


	//   ....[81]....
        /*0604*/ 	.word	0x00005280
        /*0608*/ 	.word	0x000000ff
        /*060c*/ 	.word	0x00000000
        /*0610*/ 	.short	0x010a
        /*0612*/ 	.byte	0x04
	.zero		1


	//   ....[82]....
        /*0614*/ 	.word	0x00005310
        /*0618*/ 	.word	0x000000ff
        /*061c*/ 	.word	0x00000000
        /*0620*/ 	.short	0x010a
        /*0622*/ 	.byte	0x05
	.zero		1


	//   ....[83]....
        /*0624*/ 	.word	0x000053b0
        /*0628*/ 	.word	0x00000000
        /*062c*/ 	.word	0x00000000
        /*0630*/ 	.short	0x010a
        /*0632*/ 	.byte	0xff
	.zero		1


	//   ....[84]....
        /*0634*/ 	.word	0x00005720
        /*0638*/ 	.word	0x00000000
        /*063c*/ 	.word	0x000000a0
        /*0640*/ 	.short	0x010a
        /*0642*/ 	.byte	0xff
	.zero		1


	//   ....[85]....
        /*0644*/ 	.word	0x000057f0
        /*0648*/ 	.word	0x00000000
        /*064c*/ 	.word	0x00000000
        /*0650*/ 	.short	0x0101
        /*0652*/ 	.byte	0xff
	.zero		1


	//   ....[86]....
        /*0654*/ 	.word	0x00006440
        /*0658*/ 	.word	0x00000002
        /*065c*/ 	.word	0x00000060
        /*0660*/ 	.short	0x010a
        /*0662*/ 	.byte	0xff
	.zero		1


	//   ....[87]....
        /*0664*/ 	.word	0x00006480
        /*0668*/ 	.word	0x00000047
        /*066c*/ 	.word	0x000000c0
        /*0670*/ 	.short	0x010a
        /*0672*/ 	.byte	0xff
	.zero		1


	//   ....[88]....
        /*0674*/ 	.word	0x00006570
        /*0678*/ 	.word	0x00000002
        /*067c*/ 	.word	0x00000060
        /*0680*/ 	.short	0x010a
        /*0682*/ 	.byte	0xff
	.zero		1


	//   ....[89]....
        /*0684*/ 	.word	0x000067a0
        /*0688*/ 	.word	0x00000047
        /*068c*/ 	.word	0x000000c0
        /*0690*/ 	.short	0x010a
        /*0692*/ 	.byte	0xff
	.zero		1


	//   ....[90]....
        /*0694*/ 	.word	0x00007040
        /*0698*/ 	.word	0x00000000
        /*069c*/ 	.word	0x00000000
        /*06a0*/ 	.short	0x0101
        /*06a2*/ 	.byte	0xff
	.zero		1


	//   ....[91]....
        /*06a4*/ 	.word	0x00007050
        /*06a8*/ 	.word	0x00000002
        /*06ac*/ 	.word	0x00000060
        /*06b0*/ 	.short	0x010a
        /*06b2*/ 	.byte	0xff
	.zero		1


	//   ....[92]....
        /*06b4*/ 	.word	0x00007120
        /*06b8*/ 	.word	0x00000002
        /*06bc*/ 	.word	0x00000060
        /*06c0*/ 	.short	0x010a
        /*06c2*/ 	.byte	0xff
	.zero		1


	//   ....[93]....
        /*06c4*/ 	.word	0x00007720
        /*06c8*/ 	.word	0x000000ff
        /*06cc*/ 	.word	0x00000000
        /*06d0*/ 	.short	0x0101
        /*06d2*/ 	.byte	0x04
	.zero		1


	//   ....[94]....
        /*06d4*/ 	.word	0x00007b10
        /*06d8*/ 	.word	0x00000000
        /*06dc*/ 	.word	0x00000000
        /*06e0*/ 	.short	0x0101
        /*06e2*/ 	.byte	0xff
	.zero		1


	//   ....[95]....
        /*06e4*/ 	.word	0x00007dc0
        /*06e8*/ 	.word	0x000000ff
        /*06ec*/ 	.word	0x00000000
        /*06f0*/ 	.short	0x0101
        /*06f2*/ 	.byte	0x04
	.zero		1


	//   ....[96]....
        /*06f4*/ 	.word	0x00007de0
        /*06f8*/ 	.word	0x00000000
        /*06fc*/ 	.word	0x00000110
        /*0700*/ 	.short	0x010a
        /*0702*/ 	.byte	0xff
	.zero		1


	//   ....[97]....
        /*0704*/ 	.word	0x00007e40
        /*0708*/ 	.word	0x00000000
        /*070c*/ 	.word	0x00000030
        /*0710*/ 	.short	0x010a
        /*0712*/ 	.byte	0xff
	.zero		1


	//   ....[98]....
        /*0714*/ 	.word	0x00007ea0
        /*0718*/ 	.word	0x00000000
        /*071c*/ 	.word	0x00000030
        /*0720*/ 	.short	0x010a
        /*0722*/ 	.byte	0xff
	.zero		1


	//   ....[99]....
        /*0724*/ 	.word	0x00007ef0
        /*0728*/ 	.word	0x00000003
        /*072c*/ 	.word	0x000000a0
        /*0730*/ 	.short	0x010a
        /*0732*/ 	.byte	0xff
	.zero		1


	//   ....[100]....
        /*0734*/ 	.word	0x00007f50
        /*0738*/ 	.word	0x00000000
        /*073c*/ 	.word	0x00000000
        /*0740*/ 	.short	0x010a
        /*0742*/ 	.byte	0xff
	.zero		1


	//   ....[101]....
        /*0744*/ 	.word	0x00007fb0
        /*0748*/ 	.word	0x00000000
        /*074c*/ 	.word	0x00000000
        /*0750*/ 	.short	0x010a
        /*0752*/ 	.byte	0xff
	.zero		1


	//   ....[102]....
        /*0754*/ 	.word	0x00008010
        /*0758*/ 	.word	0x00000000
        /*075c*/ 	.word	0x00000000
        /*0760*/ 	.short	0x010a
        /*0762*/ 	.byte	0xff
	.zero		1


	//   ....[103]....
        /*0764*/ 	.word	0x00008070
        /*0768*/ 	.word	0x00000000
        /*076c*/ 	.word	0x00000000
        /*0770*/ 	.short	0x010a
        /*0772*/ 	.byte	0xff
	.zero		1


	//   ....[104]....
        /*0774*/ 	.word	0x000080d0
        /*0778*/ 	.word	0x00000000
        /*077c*/ 	.word	0x00000000
        /*0780*/ 	.short	0x010a
        /*0782*/ 	.byte	0xff
	.zero		1


	//   ....[105]....
        /*0784*/ 	.word	0x00008120
        /*0788*/ 	.word	0x00000002
        /*078c*/ 	.word	0x00000100
        /*0790*/ 	.short	0x010a
        /*0792*/ 	.byte	0xff
	.zero		1


	//   ....[106]....
        /*0794*/ 	.word	0x00008180
        /*0798*/ 	.word	0x00000002
        /*079c*/ 	.word	0x000000b0
        /*07a0*/ 	.short	0x010a
        /*07a2*/ 	.byte	0xff
	.zero		1


	//   ....[107]....
        /*07a4*/ 	.word	0x000081d0
        /*07a8*/ 	.word	0x00000002
        /*07ac*/ 	.word	0x000000a0
        /*07b0*/ 	.short	0x010a
        /*07b2*/ 	.byte	0xff
	.zero		1


	//   ....[108]....
        /*07b4*/ 	.word	0x00008230
        /*07b8*/ 	.word	0x00000000
        /*07bc*/ 	.word	0x000000b0
        /*07c0*/ 	.short	0x010a
        /*07c2*/ 	.byte	0xff
	.zero		1


	//   ....[109]....
        /*07c4*/ 	.word	0x00008280
        /*07c8*/ 	.word	0x00000000
        /*07cc*/ 	.word	0x000000a0
        /*07d0*/ 	.short	0x010a
        /*07d2*/ 	.byte	0xff
	.zero		1


	//   ....[110]....
        /*07d4*/ 	.word	0x000082e0
        /*07d8*/ 	.word	0x00000002
        /*07dc*/ 	.word	0x000000e0
        /*07e0*/ 	.short	0x010a
        /*07e2*/ 	.byte	0xff
	.zero		1


	//   ....[111]....
        /*07e4*/ 	.word	0x00008340
        /*07e8*/ 	.word	0x00000000
        /*07ec*/ 	.word	0x00000000
        /*07f0*/ 	.short	0x010a
        /*07f2*/ 	.byte	0xff
	.zero		1


	//   ....[112]....
        /*07f4*/ 	.word	0x000083a0
        /*07f8*/ 	.word	0x00000000
        /*07fc*/ 	.word	0x00000000
        /*0800*/ 	.short	0x010a
        /*0802*/ 	.byte	0xff
	.zero		1


	//   ....[113]....
        /*0804*/ 	.word	0x00008400
        /*0808*/ 	.word	0x00000000
        /*080c*/ 	.word	0x00000000
        /*0810*/ 	.short	0x010a
        /*0812*/ 	.byte	0xff
	.zero		1


	//   ....[114]....
        /*0814*/ 	.word	0x00008460
        /*0818*/ 	.word	0x00000000
        /*081c*/ 	.word	0x00000000
        /*0820*/ 	.short	0x010a
        /*0822*/ 	.byte	0xff
	.zero		1


	//   ....[115]....
        /*0824*/ 	.word	0x000084c0
        /*0828*/ 	.word	0x00000000
        /*082c*/ 	.word	0x00000000
        /*0830*/ 	.short	0x010a
        /*0832*/ 	.byte	0xff
	.zero		1


	//   ....[116]....
        /*0834*/ 	.word	0x00008510
        /*0838*/ 	.word	0x0000000c
        /*083c*/ 	.word	0x000000a0
        /*0840*/ 	.short	0x010a
        /*0842*/ 	.byte	0xff
	.zero		1


	//   ....[117]....
        /*0844*/ 	.word	0x00008570
        /*0848*/ 	.word	0x00000000
        /*084c*/ 	.word	0x00000098
        /*0850*/ 	.short	0x010a
        /*0852*/ 	.byte	0xff
	.zero		1


	//   ....[118]....
        /*0854*/ 	.word	0x000085d0
        /*0858*/ 	.word	0x00000000
        /*085c*/ 	.word	0x00000078
        /*0860*/ 	.short	0x010a
        /*0862*/ 	.byte	0xff
	.zero		1


	//   ....[119]....
        /*0864*/ 	.word	0x00008630
        /*0868*/ 	.word	0x00000006
        /*086c*/ 	.word	0x00000078
        /*0870*/ 	.short	0x010a
        /*0872*/ 	.byte	0xff
	.zero		1


	//   ....[120]....
        /*0874*/ 	.word	0x00008690
        /*0878*/ 	.word	0x00000000
        /*087c*/ 	.word	0x00000000
        /*0880*/ 	.short	0x010a
        /*0882*/ 	.byte	0xff
	.zero		1


	//   ....[121]....
        /*0884*/ 	.word	0x000086f0
        /*0888*/ 	.word	0x00000000
        /*088c*/ 	.word	0x00000000
        /*0890*/ 	.short	0x010a
        /*0892*/ 	.byte	0xff
	.zero		1


	//   ....[122]....
        /*0894*/ 	.word	0x00008740
        /*0898*/ 	.word	0x00000000
        /*089c*/ 	.word	0x000000a0
        /*08a0*/ 	.short	0x010a
        /*08a2*/ 	.byte	0xff
	.zero		1


	//   ....[123]....
        /*08a4*/ 	.word	0x00008790
        /*08a8*/ 	.word	0x00000002
        /*08ac*/ 	.word	0x00000060
        /*08b0*/ 	.short	0x010a
        /*08b2*/ 	.byte	0xff
	.zero		1


	//   ....[124]....
        /*08b4*/ 	.word	0x000087e0
        /*08b8*/ 	.word	0x00000047
        /*08bc*/ 	.word	0x000000c0
        /*08c0*/ 	.short	0x010a
        /*08c2*/ 	.byte	0xff
	.zero		1


	//   ....[125]....
        /*08c4*/ 	.word	0x00008830
        /*08c8*/ 	.word	0x00000002
        /*08cc*/ 	.word	0x00000060
        /*08d0*/ 	.short	0x010a
        /*08d2*/ 	.byte	0xff
	.zero		1


	//----- nvinfo : EIATTR_NUM_MBARRIERS
	.align		4
.L_47:
        /*08d4*/ 	.byte	0x03, 0x38
        /*08d6*/ 	.short	0x0024


	//----- nvinfo : EIATTR_EXIT_INSTR_OFFSETS
	.align		4
        /*08d8*/ 	.byte	0x04, 0x1c
        /*08da*/ 	.short	(.L_49 - .L_48)


	//   ....[0]....
.L_48:
        /*08dc*/ 	.word	0x00002d90


	//   ....[1]....
        /*08e0*/ 	.word	0x00003280


	//   ....[2]....
        /*08e4*/ 	.word	0x000032e0


	//   ....[3]....
        /*08e8*/ 	.word	0x00004410


	//   ....[4]....
        /*08ec*/ 	.word	0x000053e0


	//   ....[5]....
        /*08f0*/ 	.word	0x00005420


	//   ....[6]....
        /*08f4*/ 	.word	0x00007cb0


	//   ....[7]....
        /*08f8*/ 	.word	0x00007d30


	//   ....[8]....
        /*08fc*/ 	.word	0x00007d60


	//   ....[9]....
        /*0900*/ 	.word	0x00007dd0


	//----- nvinfo : EIATTR_MAX_THREADS
	.align		4
.L_49:
        /*0904*/ 	.byte	0x04, 0x05
        /*0906*/ 	.short	(.L_51 - .L_50)
.L_50:
        /*0908*/ 	.word	0x00000100
        /*090c*/ 	.word	0x00000001
        /*0910*/ 	.word	0x00000001


	//----- nvinfo : EIATTR_CRS_STACK_SIZE
	.align		4
.L_51:
        /*0914*/ 	.byte	0x04, 0x1e
        /*0916*/ 	.short	(.L_53 - .L_52)
.L_52:
        /*0918*/ 	.word	0x00000000


	//----- nvinfo : EIATTR_CBANK_PARAM_SIZE
	.align		4
.L_53:
        /*091c*/ 	.byte	0x03, 0x19
        /*091e*/ 	.short	0x0800


	//----- nvinfo : EIATTR_PARAM_CBANK
	.align		4
        /*0920*/ 	.byte	0x04, 0x0a
        /*0922*/ 	.short	(.L_55 - .L_54)
	.align		4
.L_54:
        /*0924*/ 	.word	index@(.nv.constant0._ZN7cutlass13device_kernelINS_4gemm6kernel13GemmUniversalIN4cute5tupleIJiiiiEEENS1_10collective13CollectiveMmaINS1_35MainloopSm100TmaUmmaWarpSpecializedILi6ELi2ELi4ENS5_IJNS4_1CILi1EEENSA_ILi8EEESB_EEEEENS5_IJNSA_ILi64EEESF_SF_EEENS_10tfloat32_tENS5_IJlSB_lEEESH_SI_NS4_8TiledMMAINS4_8MMA_AtomIJNS4_17SM100_MMA_TF32_SSISH_SH_fLi64ELi64ELNS4_4UMMA5MajorE0ELSN_0ELNSM_7ScaleInE0ELSO_0EEEEEENS4_6LayoutINS5_IJSB_SB_SB_EEENS5_IJNSA_ILi0EEEST_ST_EEEEENS5_IJNS4_10UnderscoreESW_SW_EEEEENS4_23SM90_TMA_LOAD_MULTICASTENS4_14ComposedLayoutINS4_7SwizzleILi3ELi4ELi3EEENS4_18smem_ptr_flag_bitsILi32EEENSR_INS5_IJSC_NSA_ILi32EEEEEENS5_IJS15_SB_EEEEEEEvNS4_8identityENS4_13SM90_TMA_LOADES19_vS1A_EENS_8epilogue10collective18CollectiveEpilogueINS1D_23Sm100TmaWarpSpecializedILi3ELi2ELi16ELb1ELb0EEEJSG_NS5_IJNSR_ISF_SB_EENSR_IS15_SB_EEEEESH_SI_SH_SI_NS1D_6fusion15FusionCallbacksIS1H_NS1L_17LinearCombinationISH_fSH_fLNS_15FloatRoundStyleE2EEESG_S1K_JEEENS4_5SM1004TMEM4LOAD26SM100_TMEM_LOAD_16dp128b8xES1B_S19_NS4_17SM75_U32x4_LDSM_NENS4_14SM90_TMA_STOREES19_NS4_17SM90_U32x4_STSM_NENS4_39AutoVectorizingCopyWithAssumedAlignmentILi128EEEEEEvvEEEEvNT_6ParamsE)
        /*0928*/ 	.short	0x0380
        /*092a*/ 	.short	0x0800


	//----- nvinfo : EIATTR_SW_WAR
	.align		4
.L_55:
        /*092c*/ 	.byte	0x04, 0x36
        /*092e*/ 	.short	(.L_57 - .L_56)
.L_56:
        /*0930*/ 	.word	0x00000008
.L_57:


//--------------------- .nv.callgraph             --------------------------
	.section	.nv.callgraph,"",@"SHT_CUDA_CALLGRAPH"
	.align	4
	.sectionentsize	8
	.align		4
        /*0000*/ 	.word	0x00000000
	.align		4
        /*0004*/ 	.word	0xffffffff
	.align		4
        /*0008*/ 	.word	index@(_ZN7cutlass13device_kernelINS_4gemm6kernel13GemmUniversalIN4cute5tupleIJiiiiEEENS1_10collective13CollectiveMmaINS1_35MainloopSm100TmaUmmaWarpSpecializedILi6ELi2ELi4ENS5_IJNS4_1CILi1EEENSA_ILi8EEESB_EEEEENS5_IJNSA_ILi64EEESF_SF_EEENS_10tfloat32_tENS5_IJlSB_lEEESH_SI_NS4_8TiledMMAINS4_8MMA_AtomIJNS4_17SM100_MMA_TF32_SSISH_SH_fLi64ELi64ELNS4_4UMMA5MajorE0ELSN_0ELNSM_7ScaleInE0ELSO_0EEEEEENS4_6LayoutINS5_IJSB_SB_SB_EEENS5_IJNSA_ILi0EEEST_ST_EEEEENS5_IJNS4_10UnderscoreESW_SW_EEEEENS4_23SM90_TMA_LOAD_MULTICASTENS4_14ComposedLayoutINS4_7SwizzleILi3ELi4ELi3EEENS4_18smem_ptr_flag_bitsILi32EEENSR_INS5_IJSC_NSA_ILi32EEEEEENS5_IJS15_SB_EEEEEEEvNS4_8identityENS4_13SM90_TMA_LOADES19_vS1A_EENS_8epilogue10collective18CollectiveEpilogueINS1D_23Sm100TmaWarpSpecializedILi3ELi2ELi16ELb1ELb0EEEJSG_NS5_IJNSR_ISF_SB_EENSR_IS15_SB_EEEEESH_SI_SH_SI_NS1D_6fusion15FusionCallbacksIS1H_NS1L_17LinearCombinationISH_fSH_fLNS_15FloatRoundStyleE2EEESG_S1K_JEEENS4_5SM1004TMEM4LOAD26SM100_TMEM_LOAD_16dp128b8xES1B_S19_NS4_17SM75_U32x4_LDSM_NENS4_14SM90_TMA_STOREES19_NS4_17SM90_U32x4_STSM_NENS4_39AutoVectorizingCopyWithAssumedAlignmentILi128EEEEEEvvEEEEvNT_6ParamsE)
	.align		4
        /*000c*/ 	.word	index@(__assertfail)
	.align		4
        /*0010*/ 	.word	0x00000000
	.align		4
        /*0014*/ 	.word	0xfffffffe
	.align		4
        /*0018*/ 	.word	0x00000000
	.align		4
        /*001c*/ 	.word	0xfffffffd
	.align		4
        /*0020*/ 	.word	0x00000000
	.align		4
        /*0024*/ 	.word	0xfffffffc


//--------------------- .nv.constant4             --------------------------
	.section	.nv.constant4,"a",@progbits
	.align	8
	.align		8
.nv.constant4:
        /*0000*/ 	.dword	__assertfail
	.align		8
        /*0008*/ 	.dword	__unnamed_1
	.align		8
        /*0010*/ 	.dword	__unnamed_2
	.align		8
        /*0018*/ 	.dword	_ZN40_INTERNAL_b12780c3_4_k_cu_b6c03bc3_342144cuda3std3__45__cpo5beginE
	.align		8
        /*0020*/ 	.dword	_ZN40_INTERNAL_b12780c3_4_k_cu_b6c03bc3_342144cuda3std3__45__cpo3endE
	.align		8
        /*0028*/ 	.dword	_ZN40_INTERNAL_b12780c3_4_k_cu_b6c03bc3_342144cuda3std3__45__cpo6cbeginE
	.align		8
        /*0030*/ 	.dword	_ZN40_INTERNAL_b12780c3_4_k_cu_b6c03bc3_342144cuda3std3__45__cpo4cendE
	.align		8
        /*0038*/ 	.dword	_ZN40_INTERNAL_b12780c3_4_k_cu_b6c03bc3_342144cuda3std3__442_GLOBAL__N__b12780c3_4_k_cu_b6c03bc3_342146ignoreE
	.align		8
        /*0040*/ 	.dword	_ZN40_INTERNAL_b12780c3_4_k_cu_b6c03bc3_342144cuda3std3__419piecewise_constructE
	.align		8
        /*0048*/ 	.dword	_ZN40_INTERNAL_b12780c3_4_k_cu_b6c03bc3_342144cuda3std3__48in_placeE
	.align		8
        /*0050*/ 	.dword	_ZN40_INTERNAL_b12780c3_4_k_cu_b6c03bc3_342144cuda3std6ranges3__45__cpo4swapE
	.align		8
        /*0058*/ 	.dword	_ZN40_INTERNAL_b12780c3_4_k_cu_b6c03bc3_342144cuda3std6ranges3__45__cpo9iter_moveE
	.align		8
        /*0060*/ 	.dword	_ZN40_INTERNAL_b12780c3_4_k_cu_b6c03bc3_342144cute7productE
	.align		8
        /*0068*/ 	.dword	_ZN40_INTERNAL_b12780c3_4_k_cu_b6c03bc3_342144cute1_E
	.align		8
        /*0070*/ 	.dword	$str$25
	.align		8
        /*0078*/ 	.dword	$str$26
	.align		8
        /*0080*/ 	.dword	$str$27
	.align		8
        /*0088*/ 	.dword	$str$28


//--------------------- .text._ZN7cutlass13device_kernelINS_4gemm6kernel13GemmUniversalIN4cute5tupleIJiiiiEEENS1_10collective13CollectiveMmaINS1_35MainloopSm100TmaUmmaWarpSpecializedILi6ELi2ELi4ENS5_IJNS4_1CILi1EEENSA_ILi8EEESB_EEEEENS5_IJNSA_ILi64EEESF_SF_EEENS_10tfloat32_tENS5_IJlSB_lEEESH_SI_NS4_8TiledMMAINS4_8MMA_AtomIJNS4_17SM100_MMA_TF32_SSISH_SH_fLi64ELi64ELNS4_4UMMA5MajorE0ELSN_0ELNSM_7ScaleInE0ELSO_0EEEEEENS4_6LayoutINS5_IJSB_SB_SB_EEENS5_IJNSA_ILi0EEEST_ST_EEEEENS5_IJNS4_10UnderscoreESW_SW_EEEEENS4_23SM90_TMA_LOAD_MULTICASTENS4_14ComposedLayoutINS4_7SwizzleILi3ELi4ELi3EEENS4_18smem_ptr_flag_bitsILi32EEENSR_INS5_IJSC_NSA_ILi32EEEEEENS5_IJS15_SB_EEEEEEEvNS4_8identityENS4_13SM90_TMA_LOADES19_vS1A_EENS_8epilogue10collective18CollectiveEpilogueINS1D_23Sm100TmaWarpSpecializedILi3ELi2ELi16ELb1ELb0EEEJSG_NS5_IJNSR_ISF_SB_EENSR_IS15_SB_EEEEESH_SI_SH_SI_NS1D_6fusion15FusionCallbacksIS1H_NS1L_17LinearCombinationISH_fSH_fLNS_15FloatRoundStyleE2EEESG_S1K_JEEENS4_5SM1004TMEM4LOAD26SM100_TMEM_LOAD_16dp128b8xES1B_S19_NS4_17SM75_U32x4_LDSM_NENS4_14SM90_TMA_STOREES19_NS4_17SM90_U32x4_STSM_NENS4_39AutoVectorizingCopyWithAssumedAlignmentILi128EEEEEEvvEEEEvNT_6ParamsE --------------------------
	.section	.text._ZN7cutlass13device_kernelINS_4gemm6kernel13GemmUniversalIN4cute5tupleIJiiiiEEENS1_10collective13CollectiveMmaINS1_35MainloopSm100TmaUmmaWarpSpecializedILi6ELi2ELi4ENS5_IJNS4_1CILi1EEENSA_ILi8EEESB_EEEEENS5_IJNSA_ILi64EEESF_SF_EEENS_10tfloat32_tENS5_IJlSB_lEEESH_SI_NS4_8TiledMMAINS4_8MMA_AtomIJNS4_17SM100_MMA_TF32_SSISH_SH_fLi64ELi64ELNS4_4UMMA5MajorE0ELSN_0ELNSM_7ScaleInE0ELSO_0EEEEEENS4_6LayoutINS5_IJSB_SB_SB_EEENS5_IJNSA_ILi0EEEST_ST_EEEEENS5_IJNS4_10UnderscoreESW_SW_EEEEENS4_23SM90_TMA_LOAD_MULTICASTENS4_14ComposedLayoutINS4_7SwizzleILi3ELi4ELi3EEENS4_18smem_ptr_flag_bitsILi32EEENSR_INS5_IJSC_NSA_ILi32EEEEEENS5_IJS15_SB_EEEEEEEvNS4_8identityENS4_13SM90_TMA_LOADES19_vS1A_EENS_8epilogue10collective18CollectiveEpilogueINS1D_23Sm100TmaWarpSpecializedILi3ELi2ELi16ELb1ELb0EEEJSG_NS5_IJNSR_ISF_SB_EENSR_IS15_SB_EEEEESH_SI_SH_SI_NS1D_6fusion15FusionCallbacksIS1H_NS1L_17LinearCombinationISH_fSH_fLNS_15FloatRoundStyleE2EEESG_S1K_JEEENS4_5SM1004TMEM4LOAD26SM100_TMEM_LOAD_16dp128b8xES1B_S19_NS4_17SM75_U32x4_LDSM_NENS4_14SM90_TMA_STOREES19_NS4_17SM90_U32x4_STSM_NENS4_39AutoVectorizingCopyWithAssumedAlignmentILi128EEEEEEvvEEEEvNT_6ParamsE,"ax",@progbits
	.align	128
.text._ZN7cutlass13device_kernelINS_4gemm6kernel13GemmUniversalIN4cute5tupleIJiiiiEEENS1_10collective13CollectiveMmaINS1_35MainloopSm100TmaUmmaWarpSpecializedILi6ELi2ELi4ENS5_IJNS4_1CILi1EEENSA_ILi8EEESB_EEEEENS5_IJNSA_ILi64EEESF_SF_EEENS_10tfloat32_tENS5_IJlSB_lEEESH_SI_NS4_8TiledMMAINS4_8MMA_AtomIJNS4_17SM100_MMA_TF32_SSISH_SH_fLi64ELi64ELNS4_4UMMA5MajorE0ELSN_0ELNSM_7ScaleInE0ELSO_0EEEEEENS4_6LayoutINS5_IJSB_SB_SB_EEENS5_IJNSA_ILi0EEEST_ST_EEEEENS5_IJNS4_10UnderscoreESW_SW_EEEEENS4_23SM90_TMA_LOAD_MULTICASTENS4_14ComposedLayoutINS4_7SwizzleILi3ELi4ELi3EEENS4_18smem_ptr_flag_bitsILi32EEENSR_INS5_IJSC_NSA_ILi32EEEEEENS5_IJS15_SB_EEEEEEEvNS4_8identityENS4_13SM90_TMA_LOADES19_vS1A_EENS_8epilogue10collective18CollectiveEpilogueINS1D_23Sm100TmaWarpSpecializedILi3ELi2ELi16ELb1ELb0EEEJSG_NS5_IJNSR_ISF_SB_EENSR_IS15_SB_EEEEESH_SI_SH_SI_NS1D_6fusion15FusionCallbacksIS1H_NS1L_17LinearCombinationISH_fSH_fLNS_15FloatRoundStyleE2EEESG_S1K_JEEENS4_5SM1004TMEM4LOAD26SM100_TMEM_LOAD_16dp128b8xES1B_S19_NS4_17SM75_U32x4_LDSM_NENS4_14SM90_TMA_STOREES19_NS4_17SM90_U32x4_STSM_NENS4_39AutoVectorizingCopyWithAssumedAlignmentILi128EEEEEEvvEEEEvNT_6ParamsE:
        .type           _ZN7cutlass13device_kernelINS_4gemm6kernel13GemmUniversalIN4cute5tupleIJiiiiEEENS1_10collective13CollectiveMmaINS1_35MainloopSm100TmaUmmaWarpSpecializedILi6ELi2ELi4ENS5_IJNS4_1CILi1EEENSA_ILi8EEESB_EEEEENS5_IJNSA_ILi64EEESF_SF_EEENS_10tfloat32_tENS5_IJlSB_lEEESH_SI_NS4_8TiledMMAINS4_8MMA_AtomIJNS4_17SM100_MMA_TF32_SSISH_SH_fLi64ELi64ELNS4_4UMMA5MajorE0ELSN_0ELNSM_7ScaleInE0ELSO_0EEEEEENS4_6LayoutINS5_IJSB_SB_SB_EEENS5_IJNSA_ILi0EEEST_ST_EEEEENS5_IJNS4_10UnderscoreESW_SW_EEEEENS4_23SM90_TMA_LOAD_MULTICASTENS4_14ComposedLayoutINS4_7SwizzleILi3ELi4ELi3EEENS4_18smem_ptr_flag_bitsILi32EEENSR_INS5_IJSC_NSA_ILi32EEEEEENS5_IJS15_SB_EEEEEEEvNS4_8identityENS4_13SM90_TMA_LOADES19_vS1A_EENS_8epilogue10collective18CollectiveEpilogueINS1D_23Sm100TmaWarpSpecializedILi3ELi2ELi16ELb1ELb0EEEJSG_NS5_IJNSR_ISF_SB_EENSR_IS15_SB_EEEEESH_SI_SH_SI_NS1D_6fusion15FusionCallbacksIS1H_NS1L_17LinearCombinationISH_fSH_fLNS_15FloatRoundStyleE2EEESG_S1K_JEEENS4_5SM1004TMEM4LOAD26SM100_TMEM_LOAD_16dp128b8xES1B_S19_NS4_17SM75_U32x4_LDSM_NENS4_14SM90_TMA_STOREES19_NS4_17SM90_U32x4_STSM_NENS4_39AutoVectorizingCopyWithAssumedAlignmentILi128EEEEEEvvEEEEvNT_6ParamsE,@function
        .size           _ZN7cutlass13device_kernelINS_4gemm6kernel13GemmUniversalIN4cute5tupleIJiiiiEEENS1_10collective13CollectiveMmaINS1_35MainloopSm100TmaUmmaWarpSpecializedILi6ELi2ELi4ENS5_IJNS4_1CILi1EEENSA_ILi8EEESB_EEEEENS5_IJNSA_ILi64EEESF_SF_EEENS_10tfloat32_tENS5_IJlSB_lEEESH_SI_NS4_8TiledMMAINS4_8MMA_AtomIJNS4_17SM100_MMA_TF32_SSISH_SH_fLi64ELi64ELNS4_4UMMA5MajorE0ELSN_0ELNSM_7ScaleInE0ELSO_0EEEEEENS4_6LayoutINS5_IJSB_SB_SB_EEENS5_IJNSA_ILi0EEEST_ST_EEEEENS5_IJNS4_10UnderscoreESW_SW_EEEEENS4_23SM90_TMA_LOAD_MULTICASTENS4_14ComposedLayoutINS4_7SwizzleILi3ELi4ELi3EEENS4_18smem_ptr_flag_bitsILi32EEENSR_INS5_IJSC_NSA_ILi32EEEEEENS5_IJS15_SB_EEEEEEEvNS4_8identityENS4_13SM90_TMA_LOADES19_vS1A_EENS_8epilogue10collective18CollectiveEpilogueINS1D_23Sm100TmaWarpSpecializedILi3ELi2ELi16ELb1ELb0EEEJSG_NS5_IJNSR_ISF_SB_EENSR_IS15_SB_EEEEESH_SI_SH_SI_NS1D_6fusion15FusionCallbacksIS1H_NS1L_17LinearCombinationISH_fSH_fLNS_15FloatRoundStyleE2EEESG_S1K_JEEENS4_5SM1004TMEM4LOAD26SM100_TMEM_LOAD_16dp128b8xES1B_S19_NS4_17SM75_U32x4_LDSM_NENS4_14SM90_TMA_STOREES19_NS4_17SM90_U32x4_STSM_NENS4_39AutoVectorizingCopyWithAssumedAlignmentILi128EEEEEEvvEEEEvNT_6ParamsE,(.L_x_167 - _ZN7cutlass13device_kernelINS_4gemm6kernel13GemmUniversalIN4cute5tupleIJiiiiEEENS1_10collective13CollectiveMmaINS1_35MainloopSm100TmaUmmaWarpSpecializedILi6ELi2ELi4ENS5_IJNS4_1CILi1EEENSA_ILi8EEESB_EEEEENS5_IJNSA_ILi64EEESF_SF_EEENS_10tfloat32_tENS5_IJlSB_lEEESH_SI_NS4_8TiledMMAINS4_8MMA_AtomIJNS4_17SM100_MMA_TF32_SSISH_SH_fLi64ELi64ELNS4_4UMMA5MajorE0ELSN_0ELNSM_7ScaleInE0ELSO_0EEEEEENS4_6LayoutINS5_IJSB_SB_SB_EEENS5_IJNSA_ILi0EEEST_ST_EEEEENS5_IJNS4_10UnderscoreESW_SW_EEEEENS4_23SM90_TMA_LOAD_MULTICASTENS4_14ComposedLayoutINS4_7SwizzleILi3ELi4ELi3EEENS4_18smem_ptr_flag_bitsILi32EEENSR_INS5_IJSC_NSA_ILi32EEEEEENS5_IJS15_SB_EEEEEEEvNS4_8identityENS4_13SM90_TMA_LOADES19_vS1A_EENS_8epilogue10collective18CollectiveEpilogueINS1D_23Sm100TmaWarpSpecializedILi3ELi2ELi16ELb1ELb0EEEJSG_NS5_IJNSR_ISF_SB_EENSR_IS15_SB_EEEEESH_SI_SH_SI_NS1D_6fusion15FusionCallbacksIS1H_NS1L_17LinearCombinationISH_fSH_fLNS_15FloatRoundStyleE2EEESG_S1K_JEEENS4_5SM1004TMEM4LOAD26SM100_TMEM_LOAD_16dp128b8xES1B_S19_NS4_17SM75_U32x4_LDSM_NENS4_14SM90_TMA_STOREES19_NS4_17SM90_U32x4_STSM_NENS4_39AutoVectorizingCopyWithAssumedAlignmentILi128EEEEEEvvEEEEvNT_6ParamsE)
        .other          _ZN7cutlass13device_kernelINS_4gemm6kernel13GemmUniversalIN4cute5tupleIJiiiiEEENS1_10collective13CollectiveMmaINS1_35MainloopSm100TmaUmmaWarpSpecializedILi6ELi2ELi4ENS5_IJNS4_1CILi1EEENSA_ILi8EEESB_EEEEENS5_IJNSA_ILi64EEESF_SF_EEENS_10tfloat32_tENS5_IJlSB_lEEESH_SI_NS4_8TiledMMAINS4_8MMA_AtomIJNS4_17SM100_MMA_TF32_SSISH_SH_fLi64ELi64ELNS4_4UMMA5MajorE0ELSN_0ELNSM_7ScaleInE0ELSO_0EEEEEENS4_6LayoutINS5_IJSB_SB_SB_EEENS5_IJNSA_ILi0EEEST_ST_EEEEENS5_IJNS4_10UnderscoreESW_SW_EEEEENS4_23SM90_TMA_LOAD_MULTICASTENS4_14ComposedLayoutINS4_7SwizzleILi3ELi4ELi3EEENS4_18smem_ptr_flag_bitsILi32EEENSR_INS5_IJSC_NSA_ILi32EEEEEENS5_IJS15_SB_EEEEEEEvNS4_8identityENS4_13SM90_TMA_LOADES19_vS1A_EENS_8epilogue10collective18CollectiveEpilogueINS1D_23Sm100TmaWarpSpecializedILi3ELi2ELi16ELb1ELb0EEEJSG_NS5_IJNSR_ISF_SB_EENSR_IS15_SB_EEEEESH_SI_SH_SI_NS1D_6fusion15FusionCallbacksIS1H_NS1L_17LinearCombinationISH_fSH_fLNS_15FloatRoundStyleE2EEESG_S1K_JEEENS4_5SM1004TMEM4LOAD26SM100_TMEM_LOAD_16dp128b8xES1B_S19_NS4_17SM75_U32x4_LDSM_NENS4_14SM90_TMA_STOREES19_NS4_17SM90_U32x4_STSM_NENS4_39AutoVectorizingCopyWithAssumedAlignmentILi128EEEEEEvvEEEEvNT_6ParamsE,@"STO_CUDA_ENTRY STV_DEFAULT"
_ZN7cutlass13device_kernelINS_4gemm6kernel13GemmUniversalIN4cute5tupleIJiiiiEEENS1_10collective13CollectiveMmaINS1_35MainloopSm100TmaUmmaWarpSpecializedILi6ELi2ELi4ENS5_IJNS4_1CILi1EEENSA_ILi8EEESB_EEEEENS5_IJNSA_ILi64EEESF_SF_EEENS_10tfloat32_tENS5_IJlSB_lEEESH_SI_NS4_8TiledMMAINS4_8MMA_AtomIJNS4_17SM100_MMA_TF32_SSISH_SH_fLi64ELi64ELNS4_4UMMA5MajorE0ELSN_0ELNSM_7ScaleInE0ELSO_0EEEEEENS4_6LayoutINS5_IJSB_SB_SB_EEENS5_IJNSA_ILi0EEEST_ST_EEEEENS5_IJNS4_10UnderscoreESW_SW_EEEEENS4_23SM90_TMA_LOAD_MULTICASTENS4_14ComposedLayoutINS4_7SwizzleILi3ELi4ELi3EEENS4_18smem_ptr_flag_bitsILi32EEENSR_INS5_IJSC_NSA_ILi32EEEEEENS5_IJS15_SB_EEEEEEEvNS4_8identityENS4_13SM90_TMA_LOADES19_vS1A_EENS_8epilogue10collective18CollectiveEpilogueINS1D_23Sm100TmaWarpSpecializedILi3ELi2ELi16ELb1ELb0EEEJSG_NS5_IJNSR_ISF_SB_EENSR_IS15_SB_EEEEESH_SI_SH_SI_NS1D_6fusion15FusionCallbacksIS1H_NS1L_17LinearCombinationISH_fSH_fLNS_15FloatRoundStyleE2EEESG_S1K_JEEENS4_5SM1004TMEM4LOAD26SM100_TMEM_LOAD_16dp128b8xES1B_S19_NS4_17SM75_U32x4_LDSM_NENS4_14SM90_TMA_STOREES19_NS4_17SM90_U32x4_STSM_NENS4_39AutoVectorizingCopyWithAssumedAlignmentILi128EEEEEEvvEEEEvNT_6ParamsE:
[----:B------:R-:W1:Y:S01]  /*0000*/  LDC R1, c[0x0][0x37c] ;  /* 0x0000df00ff017b82 */ /* 0x000e620000000800 */
[----:B------:R-:W2:Y:S01]  /*0010*/  S2R R64, SR_TID.X ;  /* 0x0000000000407919 */ /* 0x000ea20000002100 */
[----:B------:R-:W3:Y:S01]  /*0020*/  LDCU.64 UR8, c[0x0][0x890] ;  /* 0x00011200ff0877ac */ /* 0x000ee20008000a00 */
[----:B------:R-:W-:Y:S02]  /*0030*/  PRMT R53, RZ, 0x7610, R53 ;  /* 0x00007610ff357816 */ /* 0x000fe40000000035 */
[----:B------:R-:W-:Y:S01]  /*0040*/  ELECT P3, URZ, PT ;  /* 0x0000000000ff782f */ /* 0x000fe20003860000 */
[----:B---3--:R-:W-:-:S04]  /*0050*/  UISETP.NE.U32.AND UP0, UPT, UR8, URZ, UPT ;  /* 0x000000ff0800728c */ /* 0x008fc8000bf05070 */
[----:B------:R-:W-:Y:S01]  /*0060*/  UISETP.NE.AND.EX UP0, UPT, UR9, URZ, UPT, UP0 ;  /* 0x000000ff0900728c */ /* 0x000fe2000bf05300 */
[----:B--2---:R-:W-:-:S05]  /*0070*/  SHF.R.U32.HI R54, RZ, 0x5, R64 ;  /* 0x00000005ff367819 */ /* 0x004fca0000011640 */
[----:B------:R-:W2:Y:S02]  /*0080*/  SHFL.IDX PT, R0, R54, RZ, 0x1f ;  /* 0x00001fff36007589 */ /* 0x000ea400000e0000 */
[----:B--2---:R-:W-:Y:S01]  /*0090*/  R2UR UR22, R0 ;  /* 0x00000000001672ca */ /* 0x004fe200000e0000 */
[----:B-1----:R-:W-:-:S14]  /*00a0*/  BRA.U UP0, `(.L_x_0) ;  /* 0x0000000100307547 */ /* 0x002fdc000b800000 */
[----:B------:R-:W1:Y:S02]  /*00b0*/  LDCU.64 UR4, c[0x0][0x888] ;  /* 0x00011100ff0477ac */ /* 0x000e640008000a00 */
[----:B-1----:R-:W-:-:S04]  /*00c0*/  UISETP.NE.U32.AND UP0, UPT, UR4, URZ, UPT ;  /* 0x000000ff0400728c */ /* 0x002fc8000bf05070 */
[----:B------:R-:W-:-:S09]  /*00d0*/  UISETP.NE.AND.EX UP0, UPT, UR5, URZ, UPT, UP0 ;  /* 0x000000ff0500728c */ /* 0x000fd2000bf05300 */
[----:B------:R-:W-:Y:S05]  /*00e0*/  BRA.U !UP0, `(.L_x_1) ;  /* 0x0000000108147547 */ /* 0x000fea000b800000 */
[----:B------:R-:W1:Y:S01]  /*00f0*/  LDC.64 R26, c[0x0][0x888] ;  /* 0x00022200ff1a7b82 */ /* 0x000e620000000a00 */
[----:B------:R-:W1:Y:S02]  /*0100*/  LDCU.64 UR4, c[0x0][0x358] ;  /* 0x00006b00ff0477ac */ /* 0x000e640008000a00 */
[----:B-1----:R1:W5:Y:S01]  /*0110*/  LDG.E R26, desc[UR4][R26.64] ;  /* 0x000000041a1a7981 */ /* 0x002362000c1e1900 */
[----:B------:R-:W-:Y:S01]  /*0120*/  HFMA2 R53, -RZ, RZ, 0, 5.9604644775390625e-08 ;  /* 0x00000001ff357431 */ /* 0x000fe200000001ff */
[----:B------:R-:W-:Y:S05]  /*0130*/  BRA `(.L_x_0) ;  /* 0x00000000000c7947 */ /* 0x000fea0003800000 */
.L_x_1:
[----:B------:R-:W1:Y:S01]  /*0140*/  LDCU UR4, c[0x0][0x880] ;  /* 0x00011000ff0477ac */ /* 0x000e620008000800 */
[----:B------:R-:W-:Y:S01]  /*0150*/  HFMA2 R53, -RZ, RZ, 0, 5.9604644775390625e-08 ;  /* 0x00000001ff357431 */ /* 0x000fe200000001ff */
[----:B-1----:R-:W-:-:S07]  /*0160*/  MOV R26, UR4 ;  /* 0x00000004001a7c02 */ /* 0x002fce0008000f00 */
.L_x_0:
[----:B------:R-:W2:Y:S02]  /*0170*/  LDCU.64 UR4, c[0x0][0x8b0] ;  /* 0x00011600ff0477ac */ /* 0x000ea40008000a00 */
[----:B--2---:R-:W-:-:S04]  /*0180*/  UISETP.NE.U32.AND UP0, UPT, UR4, URZ, UPT ;  /* 0x000000ff0400728c */ /* 0x004fc8000bf05070 */
[----:B------:R-:W-:-:S09]  /*0190*/  UISETP.NE.AND.EX UP0, UPT, UR5, URZ, UPT, UP0 ;  /* 0x000000ff0500728c */ /* 0x000fd2000bf05300 */
[----:B------:R-:W-:Y:S05]  /*01a0*/  BRA.U UP0, `(.L_x_2) ;  /* 0x0000000100287547 */ /* 0x000fea000b800000 */
[----:B------:R-:W2:Y:S02]  /*01b0*/  LDCU.64 UR4, c[0x0][0x8a8] ;  /* 0x00011500ff0477ac */ /* 0x000ea40008000a00 */
[----:B--2---:R-:W-:-:S04]  /*01c0*/  UISETP.NE.U32.AND UP0, UPT, UR4, URZ, UPT ;  /* 0x000000ff0400728c */ /* 0x004fc8000bf05070 */
[----:B------:R-:W-:-:S09]  /*01d0*/  UISETP.NE.AND.EX UP0, UPT, UR5, URZ, UPT, UP0 ;  /* 0x000000ff0500728c */ /* 0x000fd2000bf05300 */
[----:B------:R-:W-:Y:S05]  /*01e0*/  BRA.U !UP0, `(.L_x_3) ;  /* 0x0000000108107547 */ /* 0x000fea000b800000 */
[----:B------:R-:W2:Y:S01]  /*01f0*/  LDC.64 R24, c[0x0][0x8a8] ;  /* 0x00022a00ff187b82 */ /* 0x000ea20000000a00 */
[----:B------:R-:W2:Y:S02]  /*0200*/  LDCU.64 UR4, c[0x0][0x358] ;  /* 0x00006b00ff0477ac */ /* 0x000ea40008000a00 */
[----:B--2---:R2:W5:Y:S01]  /*0210*/  LDG.E R24, desc[UR4][R24.64] ;  /* 0x0000000418187981 */ /* 0x004562000c1e1900 */
[----:B------:R-:W-:Y:S05]  /*0220*/  BRA `(.L_x_2) ;  /* 0x0000000000087947 */ /* 0x000fea0003800000 */
.L_x_3:
[----:B------:R-:W2:Y:S02]  /*0230*/  LDCU UR4, c[0x0][0x8a0] ;  /* 0x00011400ff0477ac */ /* 0x000ea40008000800 */
[----:B--2---:R-:W-:Y:S02]  /*0240*/  MOV R24, UR4 ;  /* 0x0000000400187c02 */ /* 0x004fe40008000f00 */
.L_x_2:
[----:B------:R-:W-:Y:S01]  /*0250*/  IMAD.U32 R0, RZ, RZ, UR22 ;  /* 0x00000016ff007e24 */ /* 0x000fe2000f8e00ff */
[----:B------:R-:W-:Y:S04]  /*0260*/  BSSY.RECONVERGENT B0, `(.L_x_4) ;  /* 0x000000c000007945 */ /* 0x000fe80003800200 */
[C---:B------:R-:W-:Y:S02]  /*0270*/  ISETP.NE.OR P1, PT, R0.reuse, 0x1, !P3 ;  /* 0x000000010000780c */ /* 0x040fe40005f25670 */
[----:B------:R-:W-:-:S11]  /*0280*/  ISETP.NE.OR P0, PT, R0, 0x3, !P3 ;  /* 0x000000030000780c */ /* 0x000fd60005f05670 */
[----:B------:R-:W-:Y:S05]  /*0290*/  @P1 BRA `(.L_x_5) ;  /* 0x0000000000201947 */ /* 0x000fea0003800000 */
[----:B------:R-:W3:Y:S02]  /*02a0*/  LDCU.64 UR4, c[0x0][0x348] ;  /* 0x00006900ff0477ac */ /* 0x000ee40008000a00 */
[----:B---3--:R-:W-:Y:S02]  /*02b0*/  UIADD3 UR6, UP1, UPT, UR4, 0x80, URZ ;  /* 0x0000008004067890 */ /* 0x008fe4000ff3e0ff */
[----:B------:R-:W-:Y:S02]  /*02c0*/  UIADD3 UR4, UP0, UPT, UR4, 0x180, URZ ;  /* 0x0000018004047890 */ /* 0x000fe4000ff1e0ff */
[----:B------:R-:W-:Y:S02]  /*02d0*/  UIADD3.X UR7, UPT, UPT, URZ, UR5, URZ, UP1, !UPT ;  /* 0x00000005ff077290 */ /* 0x000fe40008ffe4ff */
[----:B------:R-:W-:-:S07]  /*02e0*/  UIADD3.X UR5, UPT, UPT, URZ, UR5, URZ, UP0, !UPT ;  /* 0x00000005ff057290 */ /* 0x000fce00087fe4ff */
[----:B------:R3:W-:Y:S02]  /*02f0*/  UTMACCTL.PF [UR6] ;  /* 0x00000000060079b9 */ /* 0x0007e40008040000 */
[----:B------:R3:W-:Y:S02]  /*0300*/  UTMACCTL.PF [UR4] ;  /* 0x00000000040079b9 */ /* 0x0007e40008040000 */
[----:B---3--:R-:W-:Y:S01]  /*0310*/  NOP ;  /* 0x0000000000007918 */ /* 0x008fe20000000000 */
.L_x_5:
[----:B------:R-:W-:Y:S05]  /*0320*/  BSYNC.RECONVERGENT B0 ;  /* 0x0000000000007941 */ /* 0x000fea0003800200 */
.L_x_4:
[----:B------:R-:W-:Y:S04]  /*0330*/  BSSY.RECONVERGENT B0, `(.L_x_6) ;  /* 0x000000a000007945 */ /* 0x000fe80003800200 */
        /* <DEDUP_REMOVED lines=9> */
.L_x_7:
[----:B------:R-:W-:Y:S05]  /*03d0*/  BSYNC.RECONVERGENT B0 ;  /* 0x0000000000007941 */ /* 0x000fea0003800200 */
.L_x_6:
[----:B------:R-:W3:Y:S01]  /*03e0*/  LDCU.64 UR4, c[0x0][0x888] ;  /* 0x00011100ff0477ac */ /* 0x000ee20008000a00 */
[----:B------:R-:W-:Y:S02]  /*03f0*/  UISETP.EQ.U32.AND UP1, UPT, UR8, URZ, UPT ;  /* 0x000000ff0800728c */ /* 0x000fe4000bf22070 */
[----:B------:R-:W-:Y:S02]  /*0400*/  UPLOP3.LUT UP3, UPT, UPT, UPT, UPT, 0x80, 0x8 ;  /* 0x000000000008789c */ /* 0x000fe40003f6f070 */
[----:B---3--:R-:W-:-:S04]  /*0410*/  UISETP.NE.U32.AND UP0, UPT, UR4, URZ, UPT ;  /* 0x000000ff0400728c */ /* 0x008fc8000bf05070 */
[----:B------:R-:W-:-:S04]  /*0420*/  UISETP.NE.AND.EX UP0, UPT, UR5, URZ, UPT, UP0 ;  /* 0x000000ff0500728c */ /* 0x000fc8000bf05300 */
[----:B------:R-:W-:-:S04]  /*0430*/  UISETP.EQ.OR.EX UP2, UPT, UR9, URZ, !UP0, UP1 ;  /* 0x000000ff0900728c */ /* 0x000fc8000c742710 */
[----:B------:R-:W-:-:S06]  /*0440*/  UP2UR UR4, UPR, URZ, 0x4 ;  /* 0x00000004ff047883 */ /* 0x000fcc0008000000 */
[----:B------:R-:W-:Y:S01]  /*0450*/  MOV R57, UR4 ;  /* 0x0000000400397c02 */ /* 0x000fe20008000f00 */
[----:B------:R-:W-:Y:S06]  /*0460*/  BRA.U !UP2, `(.L_x_8) ;  /* 0x000000010a207547 */ /* 0x000fec000b800000 */
[----:B------:R-:W-:Y:S01]  /*0470*/  UISETP.NE.U32.AND UP1, UPT, UR8, URZ, UPT ;  /* 0x000000ff0800728c */ /* 0x000fe2000bf25070 */
[----:B-----5:R-:W-:Y:S01]  /*0480*/  FSETP.NEU.AND P0, PT, R26, RZ, PT ;  /* 0x000000ff1a00720b */ /* 0x020fe20003f0d000 */
[----:B------:R-:W-:Y:S02]  /*0490*/  USEL UR4, URZ, 0xffffffff, UP0 ;  /* 0xffffffffff047887 */ /* 0x000fe40008000000 */
[----:B------:R-:W-:-:S10]  /*04a0*/  UISETP.NE.AND.EX UP1, UPT, UR9, URZ, UPT, UP1 ;  /* 0x000000ff0900728c */ /* 0x000fd4000bf25310 */
[----:B------:R-:W-:Y:S01]  /*04b0*/  VOTEU.ANY UP0, P0 ;  /* 0x0000000000ff7886 */ /* 0x000fe20000000100 */
[----:B------:R-:W-:-:S04]  /*04c0*/  @!UP1 USEL UR4, URZ, 0xffffffff, UP0 ;  /* 0xffffffffff049887 */ /* 0x000fc80008000000 */
[----:B------:R-:W-:-:S04]  /*04d0*/  ULOP3.LUT UR4, UR4, 0x1, URZ, 0xc0, !UPT ;  /* 0x0000000104047892 */ /* 0x000fc8000f8ec0ff */
[----:B------:R-:W-:-:S11]  /*04e0*/  UISETP.NE.U32.AND UP3, UPT, UR4, 0x1, UPT ;  /* 0x000000010400788c */ /* 0x000fd6000bf65070 */
.L_x_8:
[----:B------:R-:W3:Y:S01]  /*04f0*/  SHFL.IDX PT, R2, R54, RZ, 0x1f ;  /* 0x00001fff36027589 */ /* 0x000ee200000e0000 */
[----:B------:R-:W-:-:S04]  /*0500*/  UISETP.NE.AND UP0, UPT, UR22, 0x2, UPT ;  /* 0x000000021600788c */ /* 0x000fc8000bf05270 */
[----:B------:R-:W-:Y:S01]  /*0510*/  USEL UR37, URZ, 0x1, UP0 ;  /* 0x00000001ff257887 */ /* 0x000fe20008000000 */
[----:B---3--:R-:W-:-:S13]  /*0520*/  ISETP.NE.AND P0, PT, R2, RZ, PT ;  /* 0x000000ff0200720c */ /* 0x008fda0003f05270 */
[----:B------:R-:W-:Y:S05]  /*0530*/  @P0 BRA `(.L_x_9) ;  /* 0x0000000000680947 */ /* 0x000fea0003800000 */
[----:B------:R-:W3:Y:S01]  /*0540*/  S2UR UR4, SR_CgaCtaId ;  /* 0x00000000000479c3 */ /* 0x000ee20000008800 */
[----:B------:R-:W-:Y:S01]  /*0550*/  UMOV UR5, 0x400 ;  /* 0x0000040000057882 */ /* 0x000fe20000000000 */
[----:B------:R-:W-:Y:S01]  /*0560*/  UMOV UR8, 0x1 ;  /* 0x0000000100087882 */ /* 0x000fe20000000000 */
[----:B------:R-:W-:Y:S01]  /*0570*/  UMOV UR6, 0x8 ;  /* 0x0000000800067882 */ /* 0x000fe20000000000 */
[----:B------:R-:W-:-:S04]  /*0580*/  UIADD3 UR8, UPT, UPT, -UR8, 0x100000, URZ ;  /* 0x0010000008087890 */ /* 0x000fc8000fffe1ff */
[----:B------:R-:W-:Y:S02]  /*0590*/  USHF.L.U32 UR9, UR8, 0xb, URZ ;  /* 0x0000000b08097899 */ /* 0x000fe400080006ff */
[----:B------:R-:W-:Y:S02]  /*05a0*/  USHF.L.U32 UR8, UR8, 0x1, URZ ;  /* 0x0000000108087899 */ /* 0x000fe400080006ff */
[----:B------:R-:W-:-:S04]  /*05b0*/  UIADD3 UR6, UPT, UPT, -UR6, 0x100000, URZ ;  /* 0x0010000006067890 */ /* 0x000fc8000fffe1ff */
[----:B------:R-:W-:Y:S02]  /*05c0*/  USHF.L.U32 UR7, UR6, 0xb, URZ ;  /* 0x0000000b06077899 */ /* 0x000fe400080006ff */
[----:B------:R-:W-:Y:S01]  /*05d0*/  USHF.L.U32 UR6, UR6, 0x1, URZ ;  /* 0x0000000106067899 */ /* 0x000fe200080006ff */
[----:B------:R-:W-:Y:S01]  /*05e0*/  ELECT P0, URZ, PT ;  /* 0x0000000000ff782f */ /* 0x000fe20003800000 */
[----:B---3--:R-:W-:Y:S01]  /*05f0*/  ULEA UR4, UR4, UR5, 0x18 ;  /* 0x0000000504047291 */ /* 0x008fe2000f8ec0ff */
[----:B------:R-:W3:Y:S11]  /*0600*/  FENCE.VIEW.ASYNC.S ;  /* 0x00000000000073c6 */ /* 0x000ef60000000000 */
[----:B---3--:R3:W4:Y:S01]  /*0610*/  SYNCS.EXCH.64 URZ, [UR4], UR8 ;  /* 0x0000000804ff75b2 */ /* 0x0087220008000100 */
[----:B------:R3:W1:Y:S01]  /*0620*/  SYNCS.EXCH.64 URZ, [UR4+0x30], UR6 ;  /* 0x0000300604ff75b2 */ /* 0x0006620008000100 */
        /* <DEDUP_REMOVED lines=10> */
[----:B------:R-:W-:Y:S01]  /*06d0*/  NOP ;  /* 0x0000000000007918 */ /* 0x000fe20000000000 */
.L_x_9:
[----:B------:R-:W2:Y:S01]  /*06e0*/  SHFL.IDX PT, R2, R54, RZ, 0x1f ;  /* 0x00001fff36027589 */ /* 0x000ea200000e0000 */
[----:B------:R-:W-:Y:S01]  /*06f0*/  NOP ;  /* 0x0000000000007918 */ /* 0x000fe20000000000 */
[----:B--2---:R-:W-:-:S13]  /*0700*/  ISETP.NE.AND P0, PT, R2, 0x1, PT ;  /* 0x000000010200780c */ /* 0x004fda0003f05270 */
[----:B------:R-:W-:Y:S05]  /*0710*/  @P0 BRA `(.L_x_10) ;  /* 0x0000000000500947 */ /* 0x000fea0003800000 */
[----:B---3--:R-:W2:Y:S01]  /*0720*/  S2UR UR4, SR_CgaCtaId ;  /* 0x00000000000479c3 */ /* 0x008ea20000008800 */
        /* <DEDUP_REMOVED lines=10> */
[----:B--2---:R-:W-:Y:S01]  /*07d0*/  ULEA UR4, UR4, UR5, 0x18 ;  /* 0x0000000504047291 */ /* 0x004fe2000f8ec0ff */
[----:B------:R-:W2:Y:S11]  /*07e0*/  FENCE.VIEW.ASYNC.S ;  /* 0x00000000000073c6 */ /* 0x000eb60000000000 */
[----:B--2---:R2:W3:Y:S01]  /*07f0*/  SYNCS.EXCH.64 URZ, [UR4+0x60], UR8 ;  /* 0x0000600804ff75b2 */ /* 0x0044e20008000100 */
[----:B------:R2:W1:Y:S01]  /*0800*/  SYNCS.EXCH.64 URZ, [UR4+0x78], UR6 ;  /* 0x0000780604ff75b2 */ /* 0x0004620008000100 */
[----:B------:R2:W1:Y:S01]  /*0810*/  SYNCS.EXCH.64 URZ, [UR4+0x68], UR8 ;  /* 0x0000680804ff75b2 */ /* 0x0004620008000100 */
[----:B------:R2:W1:Y:S01]  /*0820*/  SYNCS.EXCH.64 URZ, [UR4+0x80], UR6 ;  /* 0x0000800604ff75b2 */ /* 0x0004620008000100 */
[----:B------:R2:W1:Y:S01]  /*0830*/  SYNCS.EXCH.64 URZ, [UR4+0x70], UR8 ;  /* 0x0000700804ff75b2 */ /* 0x0004620008000100 */
[----:B------:R2:W1:Y:S01]  /*0840*/  SYNCS.EXCH.64 URZ, [UR4+0x88], UR6 ;  /* 0x0000880604ff75b2 */ /* 0x0004620008000100 */
[----:B------:R-:W-:Y:S01]  /*0850*/  NOP ;  /* 0x0000000000007918 */ /* 0x000fe20000000000 */
.L_x_10:
[----:B------:R-:W4:Y:S01]  /*0860*/  SHFL.IDX PT, R2, R54, RZ, 0x1f ;  /* 0x00001fff36027589 */ /* 0x000f2200000e0000 */
[----:B------:R-:W-:Y:S01]  /*0870*/  NOP ;  /* 0x0000000000007918 */ /* 0x000fe20000000000 */
[----:B----4-:R-:W-:-:S13]  /*0880*/  ISETP.NE.AND P0, PT, R2, 0x3, PT ;  /* 0x000000030200780c */ /* 0x010fda0003f05270 */
[----:B------:R-:W-:Y:S05]  /*0890*/  @P0 BRA `(.L_x_11) ;  /* 0x0000000000300947 */ /* 0x000fea0003800000 */
[----:B--23--:R-:W2:Y:S01]  /*08a0*/  S2UR UR6, SR_CgaCtaId ;  /* 0x00000000000679c3 */ /* 0x00cea20000008800 */
[----:B------:R-:W-:Y:S01]  /*08b0*/  UMOV UR4, 0x400 ;  /* 0x0000040000047882 */ /* 0x000fe20000000000 */
[----:B------:R-:W-:Y:S01]  /*08c0*/  UMOV UR5, 0x20 ;  /* 0x0000002000057882 */ /* 0x000fe20000000000 */
[----:B------:R-:W-:Y:S01]  /*08d0*/  ELECT P0, URZ, PT ;  /* 0x0000000000ff782f */ /* 0x000fe20003800000 */
[----:B--2---:R-:W-:Y:S02]  /*08e0*/  ULEA UR6, UR6, UR4, 0x18 ;  /* 0x0000000406067291 */ /* 0x004fe4000f8ec0ff */
[----:B------:R-:W-:-:S04]  /*08f0*/  UIADD3 UR4, UPT, UPT, -UR5, 0x100000, URZ ;  /* 0x0010000005047890 */ /* 0x000fc8000fffe1ff */
[----:B------:R-:W-:Y:S02]  /*0900*/  USHF.L.U32 UR5, UR4, 0xb, URZ ;  /* 0x0000000b04057899 */ /* 0x000fe400080006ff */
[----:B------:R-:W-:Y:S01]  /*0910*/  USHF.L.U32 UR4, UR4, 0x1, URZ ;  /* 0x0000000104047899 */ /* 0x000fe200080006ff */
[----:B------:R-:W2:Y:S11]  /*0920*/  FENCE.VIEW.ASYNC.S ;  /* 0x00000000000073c6 */ /* 0x000eb60000000000 */
[----:B--2---:R4:W2:Y:S01]  /*0930*/  SYNCS.EXCH.64 URZ, [UR6+0x90], UR4 ;  /* 0x0000900406ff75b2 */ /* 0x0048a20008000100 */
[----:B------:R4:W3:Y:S02]  /*0940*/  SYNCS.EXCH.64 URZ, [UR6+0x98], UR4 ;  /* 0x0000980406ff75b2 */ /* 0x0008e40008000100 */
[----:B----4-:R-:W-:Y:S01]  /*0950*/  NOP ;  /* 0x0000000000007918 */ /* 0x010fe20000000000 */
.L_x_11:
[----:B------:R-:W4:Y:S01]  /*0960*/  SHFL.IDX PT, R2, R54, RZ, 0x1f ;  /* 0x00001fff36027589 */ /* 0x000f2200000e0000 */
[----:B------:R-:W-:Y:S01]  /*0970*/  NOP ;  /* 0x0000000000007918 */ /* 0x000fe20000000000 */
[----:B----4-:R-:W-:-:S13]  /*0980*/  ISETP.NE.AND P0, PT, R2, 0x4, PT ;  /* 0x000000040200780c */ /* 0x010fda0003f05270 */
[----:B------:R-:W-:Y:S05]  /*0990*/  @P0 BRA `(.L_x_12) ;  /* 0x00000000004c0947 */ /* 0x000fea0003800000 */
[----:B--23--:R-:W2:Y:S01]  /*09a0*/  S2UR UR6, SR_CgaCtaId ;  /* 0x00000000000679c3 */ /* 0x00cea20000008800 */
[----:B------:R-:W-:Y:S01]  /*09b0*/  UMOV UR4, 0x720 ;  /* 0x0000072000047882 */ /* 0x000fe20000000000 */
[----:B------:R-:W-:Y:S01]  /*09c0*/  UMOV UR5, 0x400 ;  /* 0x0000040000057882 */ /* 0x000fe20000000000 */
[----:B------:R-:W-:Y:S01]  /*09d0*/  USEL UR4, UR4, 0x620, UP3 ;  /* 0x0000062004047887 */ /* 0x000fe20009800000 */
[----:B------:R-:W-:Y:S01]  /*09e0*/  UMOV UR8, 0x1 ;  /* 0x0000000100087882 */ /* 0x000fe20000000000 */
[----:B------:R-:W-:Y:S01]  /*09f0*/  ELECT P0, URZ, PT ;  /* 0x0000000000ff782f */ /* 0x000fe20003800000 */
[----:B------:R-:W-:-:S04]  /*0a00*/  UIADD3 UR8, UPT, UPT, -UR8, 0x100000, URZ ;  /* 0x0010000008087890 */ /* 0x000fc8000fffe1ff */
[----:B------:R-:W-:Y:S02]  /*0a10*/  USHF.L.U32 UR9, UR8, 0xb, URZ ;  /* 0x0000000b08097899 */ /* 0x000fe400080006ff */
[----:B------:R-:W-:Y:S02]  /*0a20*/  USHF.L.U32 UR8, UR8, 0x1, URZ ;  /* 0x0000000108087899 */ /* 0x000fe400080006ff */
[----:B--2---:R-:W-:Y:S02]  /*0a30*/  ULEA UR6, UR6, UR5, 0x18 ;  /* 0x0000000506067291 */ /* 0x004fe4000f8ec0ff */
[----:B------:R-:W-:-:S04]  /*0a40*/  UIADD3 UR4, UPT, UPT, -UR4, 0x100000, URZ ;  /* 0x0010000004047890 */ /* 0x000fc8000fffe1ff */
[----:B------:R-:W-:Y:S02]  /*0a50*/  USHF.L.U32 UR5, UR4, 0xb, URZ ;  /* 0x0000000b04057899 */ /* 0x000fe400080006ff */
[----:B------:R-:W-:Y:S01]  /*0a60*/  USHF.L.U32 UR4, UR4, 0x1, URZ ;  /* 0x0000000104047899 */ /* 0x000fe200080006ff */
[----:B------:R-:W2:Y:S03]  /*0a70*/  FENCE.VIEW.ASYNC.S ;  /* 0x00000000000073c6 */ /* 0x000ea60000000000 */
[----:B--2---:R4:W2:Y:S08]  /*0a80*/  SYNCS.EXCH.64 URZ, [UR6+0xa0], UR8 ;  /* 0x0000a00806ff75b2 */ /* 0x0048b00008000100 */
[----:B------:R4:W3:Y:S01]  /*0a90*/  SYNCS.EXCH.64 URZ, [UR6+0xb0], UR4 ;  /* 0x0000b00406ff75b2 */ /* 0x0008e20008000100 */
[----:B------:R4:W1:Y:S01]  /*0aa0*/  SYNCS.EXCH.64 URZ, [UR6+0xa8], UR8 ;  /* 0x0000a80806ff75b2 */ /* 0x0008620008000100 */
[----:B------:R4:W1:Y:S02]  /*0ab0*/  SYNCS.EXCH.64 URZ, [UR6+0xb8], UR4 ;  /* 0x0000b80406ff75b2 */ /* 0x0008640008000100 */
[----:B----4-:R-:W-:Y:S01]  /*0ac0*/  NOP ;  /* 0x0000000000007918 */ /* 0x010fe20000000000 */
.L_x_12:
[----:B------:R-:W4:Y:S01]  /*0ad0*/  SHFL.IDX PT, R2, R54, RZ, 0x1f ;  /* 0x00001fff36027589 */ /* 0x000f2200000e0000 */
[----:B------:R-:W-:Y:S01]  /*0ae0*/  NOP ;  /* 0x0000000000007918 */ /* 0x000fe20000000000 */
[----:B----4-:R-:W-:-:S13]  /*0af0*/  ISETP.NE.AND P0, PT, R2, 0x5, PT ;  /* 0x000000050200780c */ /* 0x010fda0003f05270 */
[----:B------:R-:W-:Y:S05]  /*0b00*/  @P0 BRA `(.L_x_13) ;  /* 0x0000000000580947 */ /* 0x000fea0003800000 */
[----:B--23--:R-:W2:Y:S01]  /*0b10*/  S2UR UR4, SR_CgaCtaId ;  /* 0x00000000000479c3 */ /* 0x00cea20000008800 */
        /* <DEDUP_REMOVED lines=12> */
[----:B--2---:R4:W2:Y:S01]  /*0be0*/  SYNCS.EXCH.64 URZ, [UR4+0xc0], UR8 ;  /* 0x0000c00804ff75b2 */ /* 0x0048a20008000100 */
[----:B------:R4:W3:Y:S01]  /*0bf0*/  SYNCS.EXCH.64 URZ, [UR4+0xe0], UR6 ;  /* 0x0000e00604ff75b2 */ /* 0x0008e20008000100 */
[----:B------:R4:W1:Y:S01]  /*0c00*/  SYNCS.EXCH.64 URZ, [UR4+0xc8], UR8 ;  /* 0x0000c80804ff75b2 */ /* 0x0008620008000100 */
[----:B------:R4:W1:Y:S01]  /*0c10*/  SYNCS.EXCH.64 URZ, [UR4+0xe8], UR6 ;  /* 0x0000e80604ff75b2 */ /* 0x0008620008000100 */
[----:B------:R4:W1:Y:S01]  /*0c20*/  SYNCS.EXCH.64 URZ, [UR4+0xd0], UR8 ;  /* 0x0000d00804ff75b2 */ /* 0x0008620008000100 */
[----:B------:R4:W1:Y:S01]  /*0c30*/  SYNCS.EXCH.64 URZ, [UR4+0xf0], UR6 ;  /* 0x0000f00604ff75b2 */ /* 0x0008620008000100 */
[----:B------:R4:W1:Y:S01]  /*0c40*/  SYNCS.EXCH.64 URZ, [UR4+0xd8], UR8 ;  /* 0x0000d80804ff75b2 */ /* 0x0008620008000100 */
[----:B------:R4:W1:Y:S02]  /*0c50*/  SYNCS.EXCH.64 URZ, [UR4+0xf8], UR6 ;  /* 0x0000f80604ff75b2 */ /* 0x0008640008000100 */
[----:B----4-:R-:W-:Y:S01]  /*0c60*/  NOP ;  /* 0x0000000000007918 */ /* 0x010fe20000000000 */
.L_x_13:
[----:B------:R-:W4:Y:S01]  /*0c70*/  SHFL.IDX PT, R2, R54, RZ, 0x1f ;  /* 0x00001fff36027589 */ /* 0x000f2200000e0000 */
[----:B------:R-:W1:Y:S01]  /*0c80*/  S2UR UR54, SR_CgaCtaId ;  /* 0x00000000003679c3 */ /* 0x000e620000008800 */
[----:B------:R-:W-:Y:S01]  /*0c90*/  NOP ;  /* 0x0000000000007918 */ /* 0x000fe20000000000 */
[----:B----4-:R-:W-:-:S13]  /*0ca0*/  ISETP.NE.AND P0, PT, R2, 0x3, PT ;  /* 0x000000030200780c */ /* 0x010fda0003f05270 */
[----:B-1----:R-:W-:Y:S05]  /*0cb0*/  @P0 BRA `(.L_x_14) ;  /* 0x0000000000340947 */ /* 0x002fea0003800000 */
[----:B--23--:R-:W-:Y:S01]  /*0cc0*/  UMOV UR4, 0x400 ;  /* 0x0000040000047882 */ /* 0x00cfe20000000000 */
[----:B------:R-:W-:Y:S01]  /*0cd0*/  UMOV UR6, 0x20 ;  /* 0x0000002000067882 */ /* 0x000fe20000000000 */
[----:B------:R-:W-:Y:S02]  /*0ce0*/  ULEA UR4, UR54, UR4, 0x18 ;  /* 0x0000000436047291 */ /* 0x000fe4000f8ec0ff */
[----:B------:R-:W-:-:S04]  /*0cf0*/  UIADD3 UR6, UPT, UPT, -UR6, 0x100000, URZ ;  /* 0x0010000006067890 */ /* 0x000fc8000fffe1ff */
[----:B------:R-:W-:Y:S02]  /*0d00*/  USHF.L.U32 UR7, UR6, 0xb, URZ ;  /* 0x0000000b06077899 */ /* 0x000fe400080006ff */
[----:B------:R-:W-:Y:S01]  /*0d10*/  USHF.L.U32 UR6, UR6, 0x1, URZ ;  /* 0x0000000106067899 */ /* 0x000fe200080006ff */
[----:B------:R-:W-:Y:S01]  /*0d20*/  ELECT P0, URZ, PT ;  /* 0x0000000000ff782f */ /* 0x000fe20003800000 */
[----:B------:R-:W1:Y:S10]  /*0d30*/  FENCE.VIEW.ASYNC.S ;  /* 0x00000000000073c6 */ /* 0x000e740000000000 */
[----:B-1----:R1:W4:Y:S01]  /*0d40*/  SYNCS.EXCH.64 URZ, [UR4+0x100], UR6 ;  /* 0x0001000604ff75b2 */ /* 0x0023220008000100 */
[----:B------:R1:W2:Y:S01]  /*0d50*/  SYNCS.EXCH.64 URZ, [UR4+0x110], UR6 ;  /* 0x0001100604ff75b2 */ /* 0x0002a20008000100 */
[----:B------:R1:W3:Y:S01]  /*0d60*/  SYNCS.EXCH.64 URZ, [UR4+0x108], UR6 ;  /* 0x0001080604ff75b2 */ /* 0x0002e20008000100 */
[----:B------:R1:W1:Y:S01]  /*0d70*/  SYNCS.EXCH.64 URZ, [UR4+0x118], UR6 ;  /* 0x0001180604ff75b2 */ /* 0x0002620008000100 */
[----:B------:R-:W-:Y:S01]  /*0d80*/  NOP ;  /* 0x0000000000007918 */ /* 0x000fe20000000000 */
.L_x_14:
[----:B-123--:R-:W1:Y:S01]  /*0d90*/  LDCU UR4, c[0x0][0x36c] ;  /* 0x00006d80ff0477ac */ /* 0x00ee620008000800 */
[----:B------:R-:W-:Y:S01]  /*0da0*/  ISETP.NE.OR P3, PT, R0, 0x2, !P3 ;  /* 0x000000020000780c */ /* 0x000fe20005f65670 */
[----:B------:R-:W-:Y:S01]  /*0db0*/  NOP ;  /* 0x0000000000007918 */ /* 0x000fe20000000000 */
[----:B------:R-:W-:Y:S01]  /*0dc0*/  LOP3.LUT R0, R64, 0x1f, RZ, 0xc0, !PT ;  /* 0x0000001f40007812 */ /* 0x000fe200078ec0ff */
[----:B------:R-:W-:Y:S02]  /*0dd0*/  UISETP.NE.AND UP4, UPT, UR22, URZ, UPT ;  /* 0x000000ff1600728c */ /* 0x000fe4000bf85270 */
[----:B-1----:R-:W-:-:S09]  /*0de0*/  UISETP.EQ.U32.AND UP5, UPT, UR4, 0x1, UPT ;  /* 0x000000010400788c */ /* 0x002fd2000bfa2070 */
[----:B------:R-:W-:Y:S05]  /*0df0*/  BRA.U !UP5, `(.L_x_15) ;  /* 0x000000010d087547 */ /* 0x000fea000b800000 */
[----:B----4-:R-:W-:Y:S01]  /*0e00*/  UCGABAR_ARV ;  /* 0x00000000000079c7 */ /* 0x010fe20008000000 */
[----:B------:R-:W-:Y:S05]  /*0e10*/  BRA `(.L_x_16) ;  /* 0x0000000000047947 */ /* 0x000fea0003800000 */
.L_x_15:
[----:B----4-:R-:W-:Y:S01]  /*0e20*/  NOP ;  /* 0x0000000000007918 */ /* 0x010fe20000000000 */
.L_x_16:
[----:B------:R-:W1:Y:S01]  /*0e30*/  S2UR UR7, SR_CTAID.X ;  /* 0x00000000000779c3 */ /* 0x000e620000002500 */
[----:B------:R-:W-:-:S05]  /*0e40*/  CS2R.32 R56, SR_CgaSize ;  /* 0x0000000000387805 */ /* 0x000fca0000008a00 */
[----:B------:R-:W-:-:S05]  /*0e50*/  IMAD R56, R56, -0xa0, RZ ;  /* 0xffffff6038387824 */ /* 0x000fca00078e02ff */
[----:B------:R-:W-:-:S14]  /*0e60*/  R2UR UR5, R56 ;  /* 0x00000000380572ca */ /* 0x000fdc00000e0000 */
[----:B------:R-:W2:Y:S01]  /*0e70*/  LDCU UR5, c[0x0][UR5+0x2b0] ;  /* 0x00005600050577ac */ /* 0x000ea20008000800 */
[----:B------:R-:W-:-:S05]  /*0e80*/  CS2R.32 R56, SR_CgaSize ;  /* 0x0000000000387805 */ /* 0x000fca0000008a00 */
[----:B------:R-:W-:-:S05]  /*0e90*/  IMAD R56, R56, -0xa0, RZ ;  /* 0xffffff6038387824 */ /* 0x000fca00078e02ff */
[----:B------:R-:W-:-:S14]  /*0ea0*/  R2UR UR4, R56 ;  /* 0x00000000380472ca */ /* 0x000fdc00000e0000 */
[----:B------:R-:W3:Y:S01]  /*0eb0*/  LDCU UR4, c[0x0][UR4+0x2b4] ;  /* 0x00005680040477ac */ /* 0x000ee20008000800 */
[----:B------:R-:W4:Y:S01]  /*0ec0*/  S2UR UR8, SR_CTAID.Y ;  /* 0x00000000000879c3 */ /* 0x000f220000002600 */
[----:B------:R-:W-:-:S05]  /*0ed0*/  CS2R.32 R56, SR_CgaSize ;  /* 0x0000000000387805 */ /* 0x000fca0000008a00 */
[----:B------:R-:W-:-:S05]  /*0ee0*/  IMAD R56, R56, -0xa0, RZ ;  /* 0xffffff6038387824 */ /* 0x000fca00078e02ff */
[----:B------:R-:W-:-:S14]  /*0ef0*/  R2UR UR9, R56 ;  /* 0x00000000380972ca */ /* 0x000fdc00000e0000 */
[----:B------:R-:W3:Y:S01]  /*0f00*/  LDCU UR9, c[0x0][UR9+0x2a0] ;  /* 0x00005400090977ac */ /* 0x000ee20008000800 */
[----:B------:R-:W-:-:S05]  /*0f10*/  CS2R.32 R56, SR_CgaSize ;  /* 0x0000000000387805 */ /* 0x000fca0000008a00 */
[----:B------:R-:W-:-:S05]  /*0f20*/  IMAD R56, R56, -0xa0, RZ ;  /* 0xffffff6038387824 */ /* 0x000fca00078e02ff */
[----:B------:R-:W-:-:S14]  /*0f30*/  R2UR UR10, R56 ;  /* 0x00000000380a72ca */ /* 0x000fdc00000e0000 */
[----:B------:R-:W3:Y:S01]  /*0f40*/  LDCU UR10, c[0x0][UR10+0x2a4] ;  /* 0x000054800a0a77ac */ /* 0x000ee20008000800 */
[----:B------:R-:W3:Y:S01]  /*0f50*/  S2UR UR36, SR_CTAID.Z ;  /* 0x00000000002479c3 */ /* 0x000ee20000002700 */
[----:B------:R-:W3:Y:S01]  /*0f60*/  LDCU UR23, c[0x0][0xb24] ;  /* 0x00016480ff1777ac */ /* 0x000ee20008000800 */
[----:B------:R-:W3:Y:S01]  /*0f70*/  LDCU UR42, c[0x0][0xb24] ;  /* 0x00016480ff2a77ac */ /* 0x000ee20008000800 */
[----:B-1----:R-:W-:Y:S01]  /*0f80*/  I2FP.F32.U32 R3, UR7 ;  /* 0x0000000700037c45 */ /* 0x002fe20008201000 */
[----:B------:R-:W1:Y:S04]  /*0f90*/  LDCU UR27, c[0x0][0xb30] ;  /* 0x00016600ff1b77ac */ /* 0x000e680008000800 */
[----:B--2---:R-:W-:Y:S01]  /*0fa0*/  FMUL R3, R3, UR5 ;  /* 0x0000000503037c20 */ /* 0x004fe20008400000 */
[----:B------:R-:W-:Y:S01]  /*0fb0*/  USHF.L.U32 UR29, UR54, 0x8, URZ ;  /* 0x00000008361d7899 */ /* 0x000fe200080006ff */
[----:B----4-:R-:W-:Y:S01]  /*0fc0*/  I2FP.F32.U32 R2, UR8 ;  /* 0x0000000800027c45 */ /* 0x010fe20008201000 */
[----:B------:R-:W-:Y:S01]  /*0fd0*/  UMOV UR25, UR7 ;  /* 0x0000000700197c82 */ /* 0x000fe20008000000 */
[----:B------:R-:W-:-:S02]  /*0fe0*/  UMOV UR26, UR8 ;  /* 0x00000008001a7c82 */ /* 0x000fc40008000000 */
[----:B------:R-:W2:Y:S01]  /*0ff0*/  F2I.U32.TRUNC.NTZ R3, R3 ;  /* 0x0000000300037305 */ /* 0x000ea2000020f000 */
[----:B---3--:R-:W-:Y:S01]  /*1000*/  UISETP.GE.AND UP2, UPT, UR23, 0x1, UPT ;  /* 0x000000011700788c */ /* 0x008fe2000bf46270 */
[----:B------:R-:W-:-:S06]  /*1010*/  FMUL R2, R2, UR4 ;  /* 0x0000000402027c20 */ /* 0x000fcc0008400000 */
[----:B------:R-:W3:Y:S01]  /*1020*/  F2I.U32.TRUNC.NTZ R2, R2 ;  /* 0x0000000200027305 */ /* 0x000ee2000020f000 */
[----:B--2---:R-:W-:Y:S02]  /*1030*/  R2UR UR4, R3 ;  /* 0x00000000030472ca */ /* 0x004fe400000e0000 */
[----:B---3--:R-:W-:Y:S02]  /*1040*/  R2UR UR6, R2 ;  /* 0x00000000020672ca */ /* 0x008fe400000e0000 */
[----:B------:R-:W-:-:S09]  /*1050*/  PRMT R2, RZ, 0x7610, R2 ;  /* 0x00007610ff027816 */ /* 0x000fd20000000002 */
[----:B------:R-:W-:-:S04]  /*1060*/  UIADD3 UR5, UPT, UPT, -UR4, URZ, URZ ;  /* 0x000000ff04057290 */ /* 0x000fc8000fffe1ff */
[----:B------:R-:W-:Y:S02]  /*1070*/  UIMAD UR5, UR9, UR5, UR7 ;  /* 0x00000005090572a4 */ /* 0x000fe4000f8e0207 */
[----:B------:R-:W-:-:S04]  /*1080*/  UIADD3 UR4, UPT, UPT, -UR6, URZ, URZ ;  /* 0x000000ff06047290 */ /* 0x000fc8000fffe1ff */
[----:B------:R-:W-:Y:S01]  /*1090*/  IMAD.U32 R56, RZ, RZ, UR5 ;  /* 0x00000005ff387e24 */ /* 0x000fe2000f8e00ff */
[----:B------:R-:W-:-:S06]  /*10a0*/  UIMAD UR4, UR10, UR4, UR8 ;  /* 0x000000040a0472a4 */ /* 0x000fcc000f8e0208 */
[----:B------:R-:W-:Y:S01]  /*10b0*/  IMAD.U32 R55, RZ, RZ, UR4 ;  /* 0x00000004ff377e24 */ /* 0x000fe2000f8e00ff */
[----:B-1----:R-:W-:Y:S06]  /*10c0*/  BRA.U UP4, `(.L_x_17) ;  /* 0x0000000104807547 */ /* 0x002fec000b800000 */
[----:B------:R-:W-:Y:S02]  /*10d0*/  R2UR UR9, R55 ;  /* 0x00000000370972ca */ /* 0x000fe400000e0000 */
[----:B------:R-:W-:-:S11]  /*10e0*/  R2UR UR8, R56 ;  /* 0x00000000380872ca */ /* 0x000fd600000e0000 */
[----:B------:R-:W-:Y:S02]  /*10f0*/  UISETP.NE.AND UP0, UPT, UR9, 0x1, UPT ;  /* 0x000000010900788c */ /* 0x000fe4000bf05270 */
[----:B------:R-:W-:Y:S02]  /*1100*/  UISETP.NE.AND UP1, UPT, UR9, 0x2, UPT ;  /* 0x000000020900788c */ /* 0x000fe4000bf25270 */
[----:B------:R-:W-:Y:S02]  /*1110*/  USEL UR5, URZ, 0x2, UP0 ;  /* 0x00000002ff057887 */ /* 0x000fe40008000000 */
[----:B------:R-:W-:Y:S02]  /*1120*/  UISETP.NE.AND UP0, UPT, UR9, 0x3, UPT ;  /* 0x000000030900788c */ /* 0x000fe4000bf05270 */
[----:B------:R-:W-:Y:S02]  /*1130*/  USEL UR4, URZ, 0x4, UP1 ;  /* 0x00000004ff047887 */ /* 0x000fe40008800000 */
[----:B------:R-:W-:-:S02]  /*1140*/  UISETP.NE.AND UP1, UPT, UR9, 0x4, UPT ;  /* 0x000000040900788c */ /* 0x000fc4000bf25270 */
[----:B------:R-:W-:Y:S02]  /*1150*/  USEL UR7, URZ, 0x8, UP0 ;  /* 0x00000008ff077887 */ /* 0x000fe40008000000 */
[----:B------:R-:W-:Y:S02]  /*1160*/  UISETP.NE.AND UP0, UPT, UR9, 0x5, UPT ;  /* 0x000000050900788c */ /* 0x000fe4000bf05270 */
[----:B------:R-:W-:Y:S02]  /*1170*/  USEL UR6, URZ, 0x10, UP1 ;  /* 0x00000010ff067887 */ /* 0x000fe40008800000 */
[----:B------:R-:W-:Y:S02]  /*1180*/  UISETP.NE.AND UP1, UPT, UR9, 0x6, UPT ;  /* 0x000000060900788c */ /* 0x000fe4000bf25270 */
[----:B------:R-:W-:Y:S02]  /*1190*/  USEL UR11, URZ, 0x20, UP0 ;  /* 0x00000020ff0b7887 */ /* 0x000fe40008000000 */
[----:B------:R-:W-:-:S02]  /*11a0*/  UISETP.NE.AND UP0, UPT, UR9, 0x7, UPT ;  /* 0x000000070900788c */ /* 0x000fc4000bf05270 */
[----:B------:R-:W-:Y:S02]  /*11b0*/  USEL UR12, URZ, 0x40, UP1 ;  /* 0x00000040ff0c7887 */ /* 0x000fe40008800000 */
[----:B------:R-:W-:Y:S02]  /*11c0*/  UISETP.NE.AND UP1, UPT, UR9, URZ, UPT ;  /* 0x000000ff0900728c */ /* 0x000fe4000bf25270 */
[----:B------:R-:W-:Y:S02]  /*11d0*/  USEL UR13, URZ, 0x80, UP0 ;  /* 0x00000080ff0d7887 */ /* 0x000fe40008000000 */
[----:B------:R-:W-:Y:S02]  /*11e0*/  UISETP.NE.AND UP0, UPT, UR8, URZ, UPT ;  /* 0x000000ff0800728c */ /* 0x000fe4000bf05270 */
[----:B------:R-:W-:Y:S02]  /*11f0*/  UISETP.EQ.OR UP1, UPT, UR8, URZ, !UP1 ;  /* 0x000000ff0800728c */ /* 0x000fe4000cf22670 */
[----:B------:R-:W-:-:S02]  /*1200*/  USEL UR9, UR5, 0x2, UP0 ;  /* 0x0000000205097887 */ /* 0x000fc40008000000 */
[----:B------:R-:W-:Y:S02]  /*1210*/  USEL UR4, UR4, 0x4, UP0 ;  /* 0x0000000404047887 */ /* 0x000fe40008000000 */
[----:B------:R-:W-:Y:S02]  /*1220*/  USEL UR5, URZ, 0x1, !UP1 ;  /* 0x00000001ff057887 */ /* 0x000fe4000c800000 */
[----:B------:R-:W-:Y:S02]  /*1230*/  USEL UR10, UR7, 0x8, UP0 ;  /* 0x00000008070a7887 */ /* 0x000fe40008000000 */
[----:B------:R-:W-:Y:S02]  /*1240*/  USEL UR8, UR6, 0x10, UP0 ;  /* 0x0000001006087887 */ /* 0x000fe40008000000 */
[----:B------:R-:W-:Y:S02]  /*1250*/  UIADD3 UR4, UPT, UPT, UR4, UR9, UR5 ;  /* 0x0000000904047290 */ /* 0x000fe4000fffe005 */
[----:B------:R-:W-:-:S02]  /*1260*/  USEL UR7, UR11, 0x20, UP0 ;  /* 0x000000200b077887 */ /* 0x000fc40008000000 */
[----:B------:R-:W-:Y:S02]  /*1270*/  USEL UR6, UR12, 0x40, UP0 ;  /* 0x000000400c067887 */ /* 0x000fe40008000000 */
[----:B------:R-:W-:Y:S02]  /*1280*/  UIADD3 UR4, UPT, UPT, UR8, UR10, UR4 ;  /* 0x0000000a08047290 */ /* 0x000fe4000fffe004 */
[----:B------:R-:W-:Y:S02]  /*1290*/  USEL UR5, UR13, 0x80, UP0 ;  /* 0x000000800d057887 */ /* 0x000fe40008000000 */
[----:B------:R-:W-:-:S04]  /*12a0*/  UIADD3 UR4, UPT, UPT, UR6, UR7, UR4 ;  /* 0x0000000706047290 */ /* 0x000fc8000fffe004 */
[----:B------:R-:W-:-:S06]  /*12b0*/  UIADD3 UR4, UPT, UPT, UR4, UR5, URZ ;  /* 0x0000000504047290 */ /* 0x000fcc000fffe0ff */
[----:B------:R-:W-:Y:S02]  /*12c0*/  IMAD.U32 R2, RZ, RZ, UR4 ;  /* 0x00000004ff027e24 */ /* 0x000fe4000f8e00ff */
.L_x_17:
[----:B------:R-:W-:Y:S05]  /*12d0*/  BRA.U !UP2, `(.L_x_18) ;  /* 0x000000010ad47547 */ /* 0x000fea000b800000 */
[----:B------:R-:W1:Y:S01]  /*12e0*/  LDCU.128 UR12, c[0x0][0xb10] ;  /* 0x00016200ff0c77ac */ /* 0x000e620008000c00 */
[----:B------:R-:W2:Y:S01]  /*12f0*/  LDCU UR6, c[0x0][0x370] ;  /* 0x00006e00ff0677ac */ /* 0x000ea20008000800 */
[----:B------:R-:W3:Y:S01]  /*1300*/  LDCU UR5, c[0x0][0x374] ;  /* 0x00006e80ff0577ac */ /* 0x000ee20008000800 */
[----:B------:R-:W4:Y:S01]  /*1310*/  LDCU UR24, c[0x0][0xb0c] ;  /* 0x00016180ff1877ac */ /* 0x000f220008000800 */
[----:B------:R-:W4:Y:S01]  /*1320*/  LDCU UR4, c[0x0][0xb20] ;  /* 0x00016400ff0477ac */ /* 0x000f220008000800 */
[----:B------:R-:W4:Y:S01]  /*1330*/  LDCU.64 UR8, c[0x0][0xb28] ;  /* 0x00016500ff0877ac */ /* 0x000f220008000a00 */
[----:B-1----:R-:W-:Y:S02]  /*1340*/  UISETP.NE.AND UP0, UPT, UR14, 0x1, UPT ;  /* 0x000000010e00788c */ /* 0x002fe4000bf05270 */
[----:B---3--:R-:W-:Y:S02]  /*1350*/  UIMAD.WIDE.U32 UR10, UR5, UR15, URZ ;  /* 0x0000000f050a72a5 */ /* 0x008fe4000f8e00ff */
[----:B--2---:R-:W-:-:S02]  /*1360*/  UIMAD.WIDE.U32 UR18, UR6, UR12, URZ ;  /* 0x0000000c061272a5 */ /* 0x004fc4000f8e00ff */
[----:B----4-:R-:W-:Y:S02]  /*1370*/  UISETP.NE.AND UP1, UPT, UR24, 0x1, UPT ;  /* 0x000000011800788c */ /* 0x010fe4000bf25270 */
[----:B------:R-:W-:Y:S01]  /*1380*/  UISETP.NE.AND UP2, UPT, UR23, 0x1, UPT ;  /* 0x000000011700788c */ /* 0x000fe2000bf45270 */
[----:B------:R-:W-:Y:S02]  /*1390*/  UMOV UR10, UR11 ;  /* 0x0000000b000a7c82 */ /* 0x000fe40008000000 */
[----:B------:R-:W-:Y:S01]  /*13a0*/  UMOV UR18, UR19 ;  /* 0x0000001300127c82 */ /* 0x000fe20008000000 */
[----:B------:R-:W-:Y:S02]  /*13b0*/  @UP0 USHF.R.U32.HI UR5, URZ, UR4, UR10 ;  /* 0x00000004ff050299 */ /* 0x000fe4000801160a */
[----:B------:R-:W-:Y:S02]  /*13c0*/  UIMAD.WIDE.U32 UR20, UR26, UR15, URZ ;  /* 0x0000000f1a1472a5 */ /* 0x000fe4000f8e00ff */
[----:B------:R-:W-:-:S02]  /*13d0*/  UIMAD.WIDE.U32 UR10, UR5, UR8, URZ ;  /* 0x00000008050a72a5 */ /* 0x000fc4000f8e00ff */
[----:B------:R-:W-:Y:S02]  /*13e0*/  @UP1 USHF.R.U32.HI UR6, URZ, UR13, UR18 ;  /* 0x0000000dff061299 */ /* 0x000fe40008011612 */
[----:B------:R-:W-:Y:S02]  /*13f0*/  UIMAD.WIDE.U32 UR16, UR25, UR12, URZ ;  /* 0x0000000c191072a5 */ /* 0x000fe4000f8e00ff */
[----:B------:R-:W-:Y:S01]  /*1400*/  UIMAD.WIDE.U32 UR18, UR6, UR8, URZ ;  /* 0x00000008061272a5 */ /* 0x000fe2000f8e00ff */
[----:B------:R-:W-:Y:S01]  /*1410*/  UMOV UR20, UR21 ;  /* 0x0000001500147c82 */ /* 0x000fe20008000000 */
[----:B------:R-:W-:Y:S01]  /*1420*/  UMOV UR10, UR11 ;  /* 0x0000000b000a7c82 */ /* 0x000fe20008000000 */
[----:B------:R-:W-:Y:S02]  /*1430*/  USHF.R.U32.HI UR20, URZ, UR4, UR20 ;  /* 0x00000004ff147299 */ /* 0x000fe40008011614 */
[----:B------:R-:W-:Y:S02]  /*1440*/  @UP2 USHF.R.U32.HI UR5, URZ, UR9, UR10 ;  /* 0x00000009ff052299 */ /* 0x000fe4000801160a */
[----:B------:R-:W-:Y:S01]  /*1450*/  UMOV UR7, UR19 ;  /* 0x0000001300077c82 */ /* 0x000fe20008000000 */
[----:B------:R-:W-:Y:S01]  /*1460*/  UMOV UR16, UR17 ;  /* 0x0000001100107c82 */ /* 0x000fe20008000000 */
[----:B------:R-:W-:-:S02]  /*1470*/  @UP2 USHF.R.U32.HI UR6, URZ, UR9, UR7 ;  /* 0x00000009ff062299 */ /* 0x000fc40008011607 */
[----:B------:R-:W-:Y:S02]  /*1480*/  USHF.R.U32.HI UR13, URZ, UR13, UR16 ;  /* 0x0000000dff0d7299 */ /* 0x000fe40008011610 */
[----:B------:R-:W-:Y:S02]  /*1490*/  USEL UR4, UR26, UR20, !UP0 ;  /* 0x000000141a047287 */ /* 0x000fe4000c000000 */
[----:B------:R-:W-:Y:S02]  /*14a0*/  UIMAD UR7, UR5, UR23, URZ ;  /* 0x00000017050772a4 */ /* 0x000fe4000f8e02ff */
[----:B------:R-:W-:Y:S02]  /*14b0*/  USEL UR5, UR25, UR13, !UP1 ;  /* 0x0000000d19057287 */ /* 0x000fe4000c800000 */
[----:B------:R-:W-:Y:S02]  /*14c0*/  UIMAD UR12, UR6, UR23, URZ ;  /* 0x00000017060c72a4 */ /* 0x000fe4000f8e02ff */
[----:B------:R-:W-:-:S02]  /*14d0*/  UISETP.GE.AND UP0, UPT, UR4, UR7, UPT ;  /* 0x000000070400728c */ /* 0x000fc4000bf06270 */
[----:B------:R-:W-:Y:S02]  /*14e0*/  UIMAD.WIDE.U32 UR10, UR4, UR8, URZ ;  /* 0x00000008040a72a5 */ /* 0x000fe4000f8e00ff */
[----:B------:R-:W-:Y:S02]  /*14f0*/  UISETP.GE.OR UP0, UPT, UR5, UR12, UP0 ;  /* 0x0000000c0500728c */ /* 0x000fe40008706670 */
[----:B------:R-:W-:Y:S02]  /*1500*/  UIMAD.WIDE.U32 UR12, UR5, UR8, URZ ;  /* 0x00000008050c72a5 */ /* 0x000fe4000f8e00ff */
[----:B------:R-:W-:Y:S01]  /*1510*/  UIADD3 UR10, UPT, UPT, -UR4, URZ, URZ ;  /* 0x000000ff040a7290 */ /* 0x000fe2000fffe1ff */
[----:B------:R-:W-:Y:S01]  /*1520*/  UMOV UR8, UR11 ;  /* 0x0000000b00087c82 */ /* 0x000fe20008000000 */
[----:B------:R-:W-:Y:S02]  /*1530*/  UIADD3 UR11, UPT, UPT, -UR5, URZ, URZ ;  /* 0x000000ff050b7290 */ /* 0x000fe4000fffe1ff */
[----:B------:R-:W-:-:S03]  /*1540*/  USHF.R.U32.HI UR8, URZ, UR9, UR8 ;  /* 0x00000009ff087299 */ /* 0x000fc60008011608 */
[----:B------:R-:W-:Y:S01]  /*1550*/  @!UP0 UMOV UR7, UR13 ;  /* 0x0000000d00078c82 */ /* 0x000fe20008000000 */
[----:B------:R-:W-:Y:S02]  /*1560*/  UIMAD UR26, UR14, UR10, UR26 ;  /* 0x0000000a0e1a72a4 */ /* 0x000fe4000f8e021a */
[----:B------:R-:W-:Y:S02]  /*1570*/  USEL UR8, UR4, UR8, !UP2 ;  /* 0x0000000804087287 */ /* 0x000fe4000d000000 */
[----:B------:R-:W-:Y:S02]  /*1580*/  @!UP0 USHF.R.U32.HI UR7, URZ, UR9, UR7 ;  /* 0x00000009ff078299 */ /* 0x000fe40008011607 */
[----:B------:R-:W-:Y:S02]  /*1590*/  UIADD3 UR9, UPT, UPT, -UR8, URZ, URZ ;  /* 0x000000ff08097290 */ /* 0x000fe4000fffe1ff */
[----:B------:R-:W-:Y:S02]  /*15a0*/  @!UP0 USEL UR7, UR5, UR7, !UP2 ;  /* 0x0000000705078287 */ /* 0x000fe4000d000000 */
[----:B------:R-:W-:-:S02]  /*15b0*/  UIMAD UR9, UR23, UR9, UR4 ;  /* 0x00000009170972a4 */ /* 0x000fc4000f8e0204 */
[----:B------:R-:W-:Y:S02]  /*15c0*/  @!UP0 UIADD3 UR8, UPT, UPT, UR8, -UR7, URZ ;  /* 0x8000000708088290 */ /* 0x000fe4000fffe0ff */
[----:B------:R-:W-:Y:S02]  /*15d0*/  @!UP0 UIMAD UR6, UR9, UR6, UR7 ;  /* 0x00000006090682a4 */ /* 0x000fe4000f8e0207 */
[----:B------:R-:W-:Y:S02]  /*15e0*/  @!UP0 UIMAD UR4, UR8, UR23, UR5 ;  /* 0x00000017080482a4 */ /* 0x000fe4000f8e0205 */
[----:B------:R-:W-:Y:S02]  /*15f0*/  UIMAD UR25, UR24, UR11, UR25 ;  /* 0x0000000b181972a4 */ /* 0x000fe4000f8e0219 */
[----:B------:R-:W-:Y:S01]  /*1600*/  UIMAD UR26, UR4, UR14, UR26 ;  /* 0x0000000e041a72a4 */ /* 0x000fe2000f8e021a */
[----:B------:R-:W-:Y:S02]  /*1610*/  @!UP0 UMOV UR5, UR6 ;  /* 0x0000000600058c82 */ /* 0x000fe40008000000 */
[----:B------:R-:W-:-:S12]  /*1620*/  UIMAD UR25, UR5, UR24, UR25 ;  /* 0x00000018051972a4 */ /* 0x000fd8000f8e0219 */
.L_x_18:
[----:B------:R-:W-:Y:S02]  /*1630*/  UISETP.NE.AND UP1, UPT, UR27, 0x1, UPT ;  /* 0x000000011b00788c */ /* 0x000fe4000bf25270 */
[----:B------:R-:W-:Y:S02]  /*1640*/  UISETP.NE.AND UP0, UPT, UR22, 0x2, UPT ;  /* 0x000000021600788c */ /* 0x000fe4000bf05270 */
[----:B------:R-:W-:-:S05]  /*1650*/  ULOP3.LUT UR29, UR29, 0x700, URZ, 0xc0, !UPT ;  /* 0x000007001d1d7892 */ /* 0x000fca000f8ec0ff */
[----:B------:R-:W-:Y:S07]  /*1660*/  BRA.U UP1, `(.L_x_19) ;  /* 0x0000000101447547 */ /* 0x000fee000b800000 */
[----:B------:R-:W1:Y:S01]  /*1670*/  LDCU.128 UR8, c[0x0][0xb10] ;  /* 0x00016200ff0877ac */ /* 0x000e620008000c00 */
[----:B------:R-:W2:Y:S01]  /*1680*/  LDCU UR12, c[0x0][0xb0c] ;  /* 0x00016180ff0c77ac */ /* 0x000ea20008000800 */
[----:B------:R-:W3:Y:S01]  /*1690*/  LDCU UR13, c[0x0][0xb20] ;  /* 0x00016400ff0d77ac */ /* 0x000ee20008000800 */
[----:B-1----:R-:W-:Y:S02]  /*16a0*/  UIMAD.WIDE.U32 UR6, UR25, UR8, URZ ;  /* 0x00000008190672a5 */ /* 0x002fe4000f8e00ff */
[----:B------:R-:W-:Y:S02]  /*16b0*/  UIMAD.WIDE.U32 UR4, UR26, UR11, URZ ;  /* 0x0000000b1a0472a5 */ /* 0x000fe4000f8e00ff */
[----:B--2---:R-:W-:Y:S02]  /*16c0*/  UISETP.NE.AND UP2, UPT, UR12, 0x1, UPT ;  /* 0x000000010c00788c */ /* 0x004fe4000bf45270 */
[----:B------:R-:W-:Y:S01]  /*16d0*/  UISETP.NE.AND UP1, UPT, UR10, 0x1, UPT ;  /* 0x000000010a00788c */ /* 0x000fe2000bf25270 */
[----:B------:R-:W-:-:S02]  /*16e0*/  UMOV UR6, UR7 ;  /* 0x0000000700067c82 */ /* 0x000fc40008000000 */
[----:B------:R-:W-:Y:S01]  /*16f0*/  UMOV UR4, UR5 ;  /* 0x0000000500047c82 */ /* 0x000fe20008000000 */
[----:B------:R-:W-:Y:S02]  /*1700*/  USHF.R.U32.HI UR6, URZ, UR9, UR6 ;  /* 0x00000009ff067299 */ /* 0x000fe40008011606 */
[----:B---3--:R-:W-:Y:S02]  /*1710*/  USHF.R.U32.HI UR4, URZ, UR13, UR4 ;  /* 0x0000000dff047299 */ /* 0x008fe40008011604 */
[----:B------:R-:W-:Y:S02]  /*1720*/  USEL UR5, UR25, UR6, !UP2 ;  /* 0x0000000619057287 */ /* 0x000fe4000d000000 */
[----:B------:R-:W-:-:S04]  /*1730*/  USEL UR4, UR26, UR4, !UP1 ;  /* 0x000000041a047287 */ /* 0x000fc8000c800000 */
[----:B------:R-:W-:Y:S02]  /*1740*/  UIADD3 UR6, UPT, UPT, UR5, -UR4, URZ ;  /* 0x8000000405067290 */ /* 0x000fe4000fffe0ff */
[----:B------:R-:W-:Y:S02]  /*1750*/  UIADD3 UR4, UPT, UPT, -UR5, UR4, URZ ;  /* 0x0000000405047290 */ /* 0x000fe4000fffe1ff */
[----:B------:R-:W-:Y:S02]  /*1760*/  UIMAD UR26, UR6, UR10, UR26 ;  /* 0x0000000a061a72a4 */ /* 0x000fe4000f8e021a */
[----:B------:R-:W-:-:S12]  /*1770*/  UIMAD UR25, UR4, UR12, UR25 ;  /* 0x0000000c041972a4 */ /* 0x000fd8000f8e0219 */
.L_x_19:
[----:B------:R-:W-:Y:S05]  /*1780*/  BRA.U !UP5, `(.L_x_20) ;  /* 0x000000010d0c7547 */ /* 0x000fea000b800000 */
[----:B------:R-:W-:Y:S01]  /*1790*/  UCGABAR_WAIT ;  /* 0x0000000000007dc7 */ /* 0x000fe20008000000 */
[----:B------:R-:W-:Y:S01]  /*17a0*/  CCTL.IVALL ;  /* 0x00000000ff00798f */ /* 0x000fe20002000000 */
[----:B------:R-:W-:Y:S05]  /*17b0*/  BRA `(.L_x_21) ;  /* 0x0000000000047947 */ /* 0x000fea0003800000 */
.L_x_20:
[----:B------:R-:W-:Y:S06]  /*17c0*/  BAR.SYNC.DEFER_BLOCKING 0x0 ;  /* 0x0000000000007b1d */ /* 0x000fec0000010000 */
.L_x_21:
[----:B------:R-:W-:Y:S05]  /*17d0*/  BRA.U UP0, `(.L_x_22) ;  /* 0x0000001500747547 */ /* 0x000fea000b800000 */
[----:B------:R-:W1:Y:S01]  /*17e0*/  LDCU UR6, c[0x0][0x38c] ;  /* 0x00007180ff0677ac */ /* 0x000e620008000800 */
[----:B------:R-:W-:Y:S01]  /*17f0*/  PLOP3.LUT P1, PT, PT, PT, UP3, 0x80, 0x8 ;  /* 0x000000000008781c */ /* 0x000fe20003f2f038 */
[----:B------:R-:W-:Y:S01]  /*1800*/  IMAD.MOV.U32 R12, RZ, RZ, 0x1 ;  /* 0x00000001ff0c7424 */ /* 0x000fe200078e00ff */
[----:B------:R-:W-:Y:S01]  /*1810*/  ISETP.EQ.OR P2, PT, R0, RZ, P3 ;  /* 0x000000ff0000720c */ /* 0x000fe20001f42670 */
[----:B------:R-:W-:Y:S01]  /*1820*/  UISETP.NE.AND UP1, UPT, UR22, URZ, UPT ;  /* 0x000000ff1600728c */ /* 0x000fe2000bf25270 */
[----:B------:R-:W-:Y:S02]  /*1830*/  PLOP3.LUT P1, PT, P1, PT, PT, 0x8, 0x80 ;  /* 0x000000000080781c */ /* 0x000fe40000f2e170 */
[----:B------:R-:W-:Y:S01]  /*1840*/  CS2R R10, SRZ ;  /* 0x00000000000a7805 */ /* 0x000fe2000001ff00 */
[----:B------:R-:W-:Y:S01]  /*1850*/  IMAD.MOV.U32 R9, RZ, RZ, RZ ;  /* 0x000000ffff097224 */ /* 0x000fe200078e00ff */
[----:B------:R-:W2:Y:S01]  /*1860*/  LDCU UR45, c[0x0][0x370] ;  /* 0x00006e00ff2d77ac */ /* 0x000ea20008000800 */
[----:B------:R-:W-:Y:S01]  /*1870*/  IMAD.MOV.U32 R8, RZ, RZ, 0x1 ;  /* 0x00000001ff087424 */ /* 0x000fe200078e00ff */
[----:B------:R-:W3:Y:S01]  /*1880*/  LDCU.64 UR40, c[0x0][0x348] ;  /* 0x00006900ff2877ac */ /* 0x000ee20008000a00 */
[----:B------:R-:W-:-:S02]  /*1890*/  USHF.R.U32.HI UR49, URZ, 0x5, UR29 ;  /* 0x00000005ff317899 */ /* 0x000fc4000801161d */
[----:B-1----:R-:W-:Y:S02]  /*18a0*/  UIADD3 UR5, UPT, UPT, UR6, 0x3f, URZ ;  /* 0x0000003f06057890 */ /* 0x002fe4000fffe0ff */
[----:B------:R-:W-:Y:S02]  /*18b0*/  UIADD3 UR50, UPT, UPT, UR6, 0x7e, URZ ;  /* 0x0000007e06327890 */ /* 0x000fe4000fffe0ff */
[----:B------:R-:W-:Y:S01]  /*18c0*/  USHF.R.S32.HI UR4, URZ, 0x1f, UR5 ;  /* 0x0000001fff047899 */ /* 0x000fe20008011405 */
[----:B------:R-:W1:Y:S03]  /*18d0*/  LDCU UR44, c[0x0][0x374] ;  /* 0x00006e80ff2c77ac */ /* 0x000e660008000800 */
[----:B------:R-:W-:Y:S02]  /*18e0*/  ULEA.HI UR4, UR4, UR5, URZ, 0x6 ;  /* 0x0000000504047291 */ /* 0x000fe4000f8f30ff */
[----:B------:R-:W-:-:S02]  /*18f0*/  USEL UR31, UR37, 0x2, UP1 ;  /* 0x00000002251f7887 */ /* 0x000fc40008800000 */
[----:B------:R-:W-:Y:S02]  /*1900*/  USHF.R.S32.HI UR47, URZ, 0x6, UR4 ;  /* 0x00000006ff2f7899 */ /* 0x000fe40008011404 */
[----:B------:R-:W-:Y:S02]  /*1910*/  UIADD3 UR4, UPT, UPT, UR6, -0x1, URZ ;  /* 0xffffffff06047890 */ /* 0x000fe4000fffe0ff */
[----:B------:R-:W-:Y:S02]  /*1920*/  UISETP.LT.U32.AND UP0, UPT, UR47, 0x6, UPT ;  /* 0x000000062f00788c */ /* 0x000fe4000bf01070 */
[----:B------:R-:W-:Y:S02]  /*1930*/  UISETP.GE.U32.AND UP2, UPT, UR4, -0x7f, UPT ;  /* 0xffffff810400788c */ /* 0x000fe4000bf46070 */
[----:B------:R-:W-:Y:S01]  /*1940*/  USEL UR46, UR47, 0x6, UP0 ;  /* 0x000000062f2e7887 */ /* 0x000fe20008000000 */
[----:B------:R-:W-:-:S03]  /*1950*/  UMOV UR23, URZ ;  /* 0x000000ff00177c82 */ /* 0x000fc60008000000 */
[----:B------:R-:W-:Y:S02]  /*1960*/  UIADD3 UR30, UPT, UPT, UR46, -0x1, URZ ;  /* 0xffffffff2e1e7890 */ /* 0x000fe4000fffe0ff */
[----:B------:R-:W-:-:S03]  /*1970*/  UIADD3 UR48, UPT, UPT, UR47, -UR46, URZ ;  /* 0x8000002e2f307290 */ /* 0x000fc6000fffe0ff */
[----:B------:R-:W-:-:S04]  /*1980*/  @UP2 UIADD3 UR30, UPT, UPT, UR46, URZ, URZ ;  /* 0x000000ff2e1e2290 */ /* 0x000fc8000fffe0ff */
[----:B-123--:R-:W-:-:S12]  /*1990*/  UIADD3 UR30, UPT, UPT, UR30, 0x1, URZ ;  /* 0x000000011e1e7890 */ /* 0x00efd8000fffe0ff */
.L_x_42:
[----:B------:R-:W-:Y:S01]  /*19a0*/  UISETP.NE.AND UP0, UPT, UR54, URZ, UPT ;  /* 0x000000ff3600728c */ /* 0x000fe2000bf05270 */
[----:B------:R-:W1:Y:S08]  /*19b0*/  S2UR UR54, SR_CgaCtaId ;  /* 0x00000000003679c3 */ /* 0x000e700000008800 */
[----:B------:R-:W-:Y:S05]  /*19c0*/  BRA.U UP0, `(.L_x_23) ;  /* 0x0000000100347547 */ /* 0x000fea000b800000 */
[----:B------:R-:W2:Y:S01]  /*19d0*/  S2R R0, SR_CgaCtaId ;  /* 0x0000000000007919 */ /* 0x000ea20000008800 */
[----:B------:R-:W-:-:S04]  /*19e0*/  MOV R2, 0x400 ;  /* 0x0000040000027802 */ /* 0x000fc80000000f00 */
[----:B--2---:R-:W-:Y:S02]  /*19f0*/  LEA R0, R0, R2, 0x18 ;  /* 0x0000000200007211 */ /* 0x004fe400078ec0ff */
[----:B------:R-:W-:-:S03]  /*1a00*/  SHF.L.U32 R2, R8, 0x1f, RZ ;  /* 0x0000001f08027819 */ /* 0x000fc600000006ff */
[----:B------:R-:W-:-:S04]  /*1a10*/  IMAD R0, R9, 0x8, R0 ;  /* 0x0000000809007824 */ /* 0x000fc800078e0200 */
[----:B------:R-:W2:Y:S02]  /*1a20*/  SYNCS.PHASECHK.TRANS64.TRYWAIT P0, [R0+URZ+0x110], R2 ;  /* 0x00011002000075a7 */ /* 0x000ea400080011ff */
[----:B--2---:R-:W-:Y:S05]  /*1a30*/  @!P0 BRA `(.L_x_24) ;  /* 0x0000006000e88947 */ /* 0x004fea0003800000 */
.L_x_124:
[----:B------:R-:W-:Y:S01]  /*1a40*/  VIADD R9, R9, 0x1 ;  /* 0x0000000109097836 */ /* 0x000fe20000000000 */
[----:B------:R2:W-:Y:S04]  /*1a50*/  SYNCS.ARRIVE.TRANS64.A1T0 RZ, [R0+URZ+0x100], RZ ;  /* 0x000100ff00ff79a7 */ /* 0x0005e800081000ff */
[----:B------:R-:W-:-:S04]  /*1a60*/  ISETP.NE.AND P0, PT, R9, 0x2, PT ;  /* 0x000000020900780c */ /* 0x000fc80003f05270 */
[----:B------:R-:W-:Y:S02]  /*1a70*/  SEL R9, R9, RZ, P0 ;  /* 0x000000ff09097207 */ /* 0x000fe40000000000 */
[----:B--2---:R-:W-:-:S04]  /*1a80*/  SEL R0, RZ, 0x1, P0 ;  /* 0x00000001ff007807 */ /* 0x004fc80000000000 */
[----:B------:R-:W-:-:S07]  /*1a90*/  LOP3.LUT R8, R8, R0, RZ, 0x3c, !PT ;  /* 0x0000000008087212 */ /* 0x000fce00078e3cff */
.L_x_23:
[----:B------:R-:W-:Y:S01]  /*1aa0*/  UMOV UR21, 0x400 ;  /* 0x0000040000157882 */ /* 0x000fe20000000000 */
[----:B------:R-:W-:Y:S01]  /*1ab0*/  SHF.L.U32 R0, R12, 0x1f, RZ ;  /* 0x0000001f0c007819 */ /* 0x000fe200000006ff */
[----:B-1----:R-:W-:Y:S02]  /*1ac0*/  ULEA UR21, UR54, UR21, 0x18 ;  /* 0x0000001536157291 */ /* 0x002fe4000f8ec0ff */
[----:B------:R-:W-:Y:S02]  /*1ad0*/  UISETP.GE.U32.AND UP0, UPT, UR50, 0x7f, UPT ;  /* 0x0000007f3200788c */ /* 0x000fe4000bf06070 */
[----:B------:R-:W-:Y:S02]  /*1ae0*/  ULEA UR4, UR23, UR21, 0x3 ;  /* 0x0000001517047291 */ /* 0x000fe4000f8e18ff */
[----:B------:R-:W-:Y:S02]  /*1af0*/  USHF.L.U32 UR19, UR26, 0x6, URZ ;  /* 0x000000061a137899 */ /* 0x000fe400080006ff */
[----:B------:R-:W-:Y:S01]  /*1b00*/  ULEA UR35, UR25, UR49, 0x6 ;  /* 0x0000003119237291 */ /* 0x000fe2000f8e30ff */
[----:B------:R-:W-:-:S04]  /*1b10*/  UMOV UR13, URZ ;  /* 0x000000ff000d7c82 */ /* 0x000fc80008000000 */
[----:B------:R1:W2:Y:S01]  /*1b20*/  SYNCS.PHASECHK.TRANS64.TRYWAIT P0, [UR4+0x30], R0 ;  /* 0x00003000ff0075a7 */ /* 0x0002a20008001104 */
[----:B------:R-:W-:Y:S06]  /*1b30*/  BRA.U !UP0, `(.L_x_25) ;  /* 0x0000000108f47547 */ /* 0x000fec000b800000 */
[----:B------:R-:W-:Y:S01]  /*1b40*/  UMOV UR22, URZ ;  /* 0x000000ff00167c82 */ /* 0x000fe20008000000 */
[----:B------:R-:W-:-:S05]  /*1b50*/  UMOV UR4, UR23 ;  /* 0x0000001700047c82 */ /* 0x000fca0008000000 */
.L_x_31:
[----:B------:R-:W-:Y:S01]  /*1b60*/  ULEA UR33, UR4, UR21, 0x3 ;  /* 0x0000001504217291 */ /* 0x000fe2000f8e18ff */
[----:B--2---:R-:W-:Y:S01]  /*1b70*/  @!P3 MOV R2, 0x8000 ;  /* 0x000080000002b802 */ /* 0x004fe20000000f00 */
[----:B--2-4-:R-:W-:Y:S10]  /*1b80*/  @P0 BRA `(.L_x_26) ;  /* 0x00000000000c0947 */ /* 0x014ff40003800000 */
[----:B------:R-:W-:-:S04]  /*1b90*/  SHF.L.U32 R3, R12, 0x1f, RZ ;  /* 0x0000001f0c037819 */ /* 0x000fc800000006ff */
[----:B------:R-:W2:Y:S02]  /*1ba0*/  SYNCS.PHASECHK.TRANS64.TRYWAIT P0, [UR33+0x30], R3 ;  /* 0x00003003ff0075a7 */ /* 0x000ea40008001121 */
[----:B--2---:R-:W-:Y:S05]  /*1bb0*/  @!P0 BRA `(.L_x_27) ;  /* 0x00000060009c8947 */ /* 0x004fea0003800000 */
.L_x_26:
[----:B------:R2:W-:Y:S01]  /*1bc0*/  @!P3 SYNCS.ARRIVE.TRANS64 RZ, [UR33], R2 ;  /* 0x00000002ffffb9a7 */ /* 0x0005e20008000021 */
[----:B------:R-:W-:-:S04]  /*1bd0*/  ULOP3.LUT UR5, UR31, 0x2, URZ, 0xfc, !UPT ;  /* 0x000000021f057892 */ /* 0x000fc8000f8efcff */
[----:B------:R-:W-:-:S09]  /*1be0*/  UISETP.NE.AND UP0, UPT, UR5, 0x2, UPT ;  /* 0x000000020500788c */ /* 0x000fd2000bf05270 */
[----:B------:R-:W-:Y:S05]  /*1bf0*/  BRA.U UP0, `(.L_x_28) ;  /* 0x0000000100047547 */ /* 0x000fea000b800000 */
[----:B------:R-:W-:Y:S05]  /*1c00*/  BPT.TRAP 0x1 ;  /* 0x000000040000795c */ /* 0x000fea0000300000 */
.L_x_28:
[----:B------:R-:W-:Y:S04]  /*1c10*/  BSSY.RECONVERGENT B0, `(.L_x_29) ;  /* 0x0000003000007945 */ /* 0x000fe80003800200 */
[----:B------:R-:W-:Y:S05]  /*1c20*/  @P2 BRA `(.L_x_30) ;  /* 0x0000000000042947 */ /* 0x000fea0003800000 */
[----:B------:R-:W-:Y:S05]  /*1c30*/  BPT.TRAP 0x1 ;  /* 0x000000040000795c */ /* 0x000fea0000300000 */
.L_x_30:
[----:B------:R-:W-:Y:S05]  /*1c40*/  BSYNC.RECONVERGENT B0 ;  /* 0x0000000000007941 */ /* 0x000fea0003800200 */
.L_x_29:
[----:B------:R-:W-:Y:S02]  /*1c50*/  UIADD3 UR5, UPT, UPT, UR4, 0x1, URZ ;  /* 0x0000000104057890 */ /* 0x000fe4000fffe0ff */
[----:B------:R-:W-:Y:S02]  /*1c60*/  USHF.L.U32 UR4, UR4, 0xe, URZ ;  /* 0x0000000e04047899 */ /* 0x000fe400080006ff */
[----:B------:R-:W-:Y:S02]  /*1c70*/  UISETP.NE.AND UP0, UPT, UR5, 0x6, UPT ;  /* 0x000000060500788c */ /* 0x000fe4000bf05270 */
[----:B------:R-:W-:Y:S02]  /*1c80*/  ULEA UR24, UR29, UR4, 0x2 ;  /* 0x000000041d187291 */ /* 0x000fe4000f8e10ff */
[----:B------:R-:W-:Y:S02]  /*1c90*/  USEL UR6, URZ, 0x1, UP0 ;  /* 0x00000001ff067887 */ /* 0x000fe40008000000 */
[----:B------:R-:W-:-:S02]  /*1ca0*/  USEL UR23, UR5, URZ, UP0 ;  /* 0x000000ff05177287 */ /* 0x000fc40008000000 */
[----:B------:R-:W-:Y:S02]  /*1cb0*/  UIADD3 UR24, UPT, UPT, UR21, UR24, URZ ;  /* 0x0000001815187290 */ /* 0x000fe4000fffe0ff */
[----:B------:R-:W-:Y:S01]  /*1cc0*/  LOP3.LUT R12, R12, UR6, RZ, 0x3c, !PT ;  /* 0x000000060c0c7c12 */ /* 0x000fe2000f8e3cff */
[----:B------:R-:W-:Y:S02]  /*1cd0*/  UIADD3 UR6, UP1, UPT, UR40, 0x80, URZ ;  /* 0x0000008028067890 */ /* 0x000fe4000ff3e0ff */
[----:B------:R-:W-:Y:S01]  /*1ce0*/  ULEA UR5, UR23, UR21, 0x3 ;  /* 0x0000001517057291 */ /* 0x000fe2000f8e18ff */
[----:B-1----:R-:W-:Y:S01]  /*1cf0*/  SHF.L.U32 R0, R12, 0x1f, RZ ;  /* 0x0000001f0c007819 */ /* 0x002fe200000006ff */
[----:B------:R-:W-:Y:S02]  /*1d00*/  USHF.L.U32 UR34, UR22, 0x6, URZ ;  /* 0x0000000616227899 */ /* 0x000fe400080006ff */
[----:B------:R-:W-:Y:S02]  /*1d10*/  UIADD3 UR14, UP0, UPT, UR40, 0x180, URZ ;  /* 0x00000180280e7890 */ /* 0x000fe4000ff1e0ff */
[----:B------:R-:W-:-:S02]  /*1d20*/  UIADD3 UR4, UPT, UPT, UR21, UR4, URZ ;  /* 0x0000000415047290 */ /* 0x000fc4000fffe0ff */
[----:B------:R-:W-:Y:S01]  /*1d30*/  UIADD3.X UR7, UPT, UPT, URZ, UR41, URZ, UP1, !UPT ;  /* 0x00000029ff077290 */ /* 0x000fe20008ffe4ff */
[----:B------:R3:W4:Y:S01]  /*1d40*/  SYNCS.PHASECHK.TRANS64.TRYWAIT P0, [UR5+0x30], R0 ;  /* 0x00003000ff0075a7 */ /* 0x0007220008001105 */
[----:B------:R-:W-:Y:S02]  /*1d50*/  UIADD3 UR32, UPT, UPT, UR24, 0x6800, URZ ;  /* 0x0000680018207890 */ /* 0x000fe4000fffe0ff */
[----:B------:R-:W-:Y:S02]  /*1d60*/  UIADD3 UR26, UPT, UPT, UR34, 0x20, URZ ;  /* 0x00000020221a7890 */ /* 0x000fe4000fffe0ff */
[----:B------:R-:W-:Y:S02]  /*1d70*/  UIADD3 UR24, UPT, UPT, UR24, 0x8800, URZ ;  /* 0x0000880018187890 */ /* 0x000fe4000fffe0ff */
[----:B------:R-:W-:Y:S02]  /*1d80*/  UIADD3.X UR15, UPT, UPT, URZ, UR41, URZ, UP0, !UPT ;  /* 0x00000029ff0f7290 */ /* 0x000fe400087fe4ff */
[----:B------:R-:W-:-:S02]  /*1d90*/  UIADD3 UR16, UPT, UPT, UR4, 0x1e800, URZ ;  /* 0x0001e80004107890 */ /* 0x000fc4000fffe0ff */
[----:B------:R-:W-:Y:S01]  /*1da0*/  UIADD3 UR8, UPT, UPT, UR4, 0x20800, URZ ;  /* 0x0002080004087890 */ /* 0x000fe2000fffe0ff */
[----:B------:R-:W-:Y:S01]  /*1db0*/  UMOV UR5, 0xff0000 ;  /* 0x00ff000000057882 */ /* 0x000fe20000000000 */
[----:B------:R-:W-:Y:S01]  /*1dc0*/  UMOV UR38, 0x0 ;  /* 0x0000000000267882 */ /* 0x000fe20000000000 */
[----:B------:R-:W-:Y:S01]  /*1dd0*/  UMOV UR39, 0x10000000 ;  /* 0x1000000000277882 */ /* 0x000fe20000000000 */
[----:B------:R-:W-:Y:S01]  /*1de0*/  UMOV UR25, UR33 ;  /* 0x0000002100197c82 */ /* 0x000fe20008000000 */
[----:B------:R-:W-:Y:S01]  /*1df0*/  UMOV UR27, UR35 ;  /* 0x00000023001b7c82 */ /* 0x000fe20008000000 */
[----:B------:R-:W-:Y:S01]  /*1e00*/  UMOV UR28, UR36 ;  /* 0x00000024001c7c82 */ /* 0x000fe20008000000 */
[----:B------:R-:W-:Y:S01]  /*1e10*/  UMOV UR17, UR33 ;  /* 0x0000002100117c82 */ /* 0x000fe20008000000 */
[----:B------:R-:W-:Y:S01]  /*1e20*/  UMOV UR20, UR36 ;  /* 0x0000002400147c82 */ /* 0x000fe20008000000 */
[----:B------:R-:W-:Y:S01]  /*1e30*/  UMOV UR18, UR34 ;  /* 0x0000002200127c82 */ /* 0x000fe20008000000 */
[----:B------:R3:W-:Y:S01]  /*1e40*/  UTMALDG.3D.MULTICAST [UR32], [UR6], UR5, desc[UR38] ;  /* 0x00002620060073b4 */ /* 0x0007e20008011805 */
[----:B------:R-:W-:Y:S01]  /*1e50*/  UMOV UR11, UR19 ;  /* 0x00000013000b7c82 */ /* 0x000fe20008000000 */
[----:B------:R-:W-:Y:S01]  /*1e60*/  UMOV UR12, UR36 ;  /* 0x00000024000c7c82 */ /* 0x000fe20008000000 */
[----:B------:R-:W-:Y:S01]  /*1e70*/  UMOV UR9, UR33 ;  /* 0x0000002100097c82 */ /* 0x000fe20008000000 */
[----:B------:R-:W-:Y:S01]  /*1e80*/  UMOV UR10, UR26 ;  /* 0x0000001a000a7c82 */ /* 0x000fe20008000000 */
[----:B------:R-:W-:Y:S01]  /*1e90*/  UIADD3 UR22, UPT, UPT, UR22, 0x1, URZ ;  /* 0x0000000116167890 */ /* 0x000fe2000fffe0ff */
[----:B------:R-:W-:Y:S01]  /*1ea0*/  UMOV UR13, UR30 ;  /* 0x0000001e000d7c82 */ /* 0x000fe20008000000 */
[----:B------:R3:W-:Y:S02]  /*1eb0*/  UTMALDG.3D.MULTICAST [UR24], [UR6], UR5, desc[UR38] ;  /* 0x00002618060073b4 */ /* 0x0007e40008011805 */
[----:B------:R-:W-:Y:S01]  /*1ec0*/  UISETP.NE.AND UP0, UPT, UR22, UR30, UPT ;  /* 0x0000001e1600728c */ /* 0x000fe2000bf05270 */
[----:B------:R-:W-:Y:S01]  /*1ed0*/  UMOV UR4, UR23 ;  /* 0x0000001700047c82 */ /* 0x000fe20008000000 */
[----:B------:R3:W-:Y:S01]  /*1ee0*/  UTMALDG.3D [UR16], [UR14], desc[UR38] ;  /* 0x000026100e0075b4 */ /* 0x0007e20008011000 */
[----:B------:R3:W-:Y:S06]  /*1ef0*/  UTMALDG.3D [UR8], [UR14], desc[UR38] ;  /* 0x000026080e0075b4 */ /* 0x0007ec0008011000 */
[----:B---3--:R-:W-:Y:S05]  /*1f00*/  BRA.U UP0, `(.L_x_31) ;  /* 0xfffffffd00147547 */ /* 0x008fea000b83ffff */
.L_x_25:
[----:B------:R-:W-:Y:S01]  /*1f10*/  ULEA UR4, UR23, UR21, 0x3 ;  /* 0x0000001517047291 */ /* 0x000fe2000f8e18ff */
[----:B-1----:R-:W-:Y:S01]  /*1f20*/  SHF.L.U32 R0, R12, 0x1f, RZ ;  /* 0x0000001f0c007819 */ /* 0x002fe200000006ff */
[----:B------:R-:W-:Y:S01]  /*1f30*/  @!P1 SYNCS.ARRIVE.TRANS64.A1T0 RZ, [UR21+0x98], RZ ;  /* 0x000098ffffff99a7 */ /* 0x000fe20008100015 */
[----:B------:R-:W-:-:S06]  /*1f40*/  UISETP.GT.AND UP0, UPT, UR47, UR46, UPT ;  /* 0x0000002e2f00728c */ /* 0x000fcc000bf04270 */
[----:B--2-4-:R1:W2:Y:S03]  /*1f50*/  SYNCS.PHASECHK.TRANS64.TRYWAIT P0, [UR4+0x30], R0 ;  /* 0x00003000ff0075a7 */ /* 0x0142a60008001104 */
[----:B------:R-:W-:Y:S05]  /*1f60*/  BRA.U !UP0, `(.L_x_32) ;  /* 0x0000000108f07547 */ /* 0x000fea000b800000 */
[----:B------:R-:W-:Y:S01]  /*1f70*/  UIADD3 UR14, UPT, UPT, UR48, UR13, URZ ;  /* 0x0000000d300e7290 */ /* 0x000fe2000fffe0ff */
[----:B------:R-:W-:-:S11]  /*1f80*/  UMOV UR4, UR23 ;  /* 0x0000001700047c82 */ /* 0x000fd60008000000 */
.L_x_38:
[----:B------:R-:W-:Y:S01]  /*1f90*/  ULEA UR33, UR4, UR21, 0x3 ;  /* 0x0000001504217291 */ /* 0x000fe2000f8e18ff */
[----:B--2---:R-:W-:Y:S01]  /*1fa0*/  @!P3 MOV R2, 0x8000 ;  /* 0x000080000002b802 */ /* 0x004fe20000000f00 */
[----:B--2-4-:R-:W-:Y:S10]  /*1fb0*/  @P0 BRA `(.L_x_33) ;  /* 0x00000000000c0947 */ /* 0x014ff40003800000 */
[----:B------:R-:W-:-:S04]  /*1fc0*/  SHF.L.U32 R3, R12, 0x1f, RZ ;  /* 0x0000001f0c037819 */ /* 0x000fc800000006ff */
[----:B------:R-:W2:Y:S02]  /*1fd0*/  SYNCS.PHASECHK.TRANS64.TRYWAIT P0, [UR33+0x30], R3 ;  /* 0x00003003ff0075a7 */ /* 0x000ea40008001121 */
[----:B--2---:R-:W-:Y:S05]  /*1fe0*/  @!P0 BRA `(.L_x_34) ;  /* 0x0000005c00a88947 */ /* 0x004fea0003800000 */
.L_x_33:
[----:B------:R2:W-:Y:S01]  /*1ff0*/  @!P3 SYNCS.ARRIVE.TRANS64 RZ, [UR33], R2 ;  /* 0x00000002ffffb9a7 */ /* 0x0005e20008000021 */
[----:B------:R-:W-:-:S04]  /*2000*/  ULOP3.LUT UR5, UR31, 0x2, URZ, 0xfc, !UPT ;  /* 0x000000021f057892 */ /* 0x000fc8000f8efcff */
[----:B------:R-:W-:-:S09]  /*2010*/  UISETP.NE.AND UP0, UPT, UR5, 0x2, UPT ;  /* 0x000000020500788c */ /* 0x000fd2000bf05270 */
[----:B------:R-:W-:Y:S05]  /*2020*/  BRA.U UP0, `(.L_x_35) ;  /* 0x0000000100047547 */ /* 0x000fea000b800000 */
[----:B------:R-:W-:Y:S05]  /*2030*/  BPT.TRAP 0x1 ;  /* 0x000000040000795c */ /* 0x000fea0000300000 */
.L_x_35:
[----:B------:R-:W-:Y:S04]  /*2040*/  BSSY.RECONVERGENT B0, `(.L_x_36) ;  /* 0x0000003000007945 */ /* 0x000fe80003800200 */
[----:B------:R-:W-:Y:S05]  /*2050*/  @P2 BRA `(.L_x_37) ;  /* 0x0000000000042947 */ /* 0x000fea0003800000 */
[----:B------:R-:W-:Y:S05]  /*2060*/  BPT.TRAP 0x1 ;  /* 0x000000040000795c */ /* 0x000fea0000300000 */
.L_x_37:
[----:B------:R-:W-:Y:S05]  /*2070*/  BSYNC.RECONVERGENT B0 ;  /* 0x0000000000007941 */ /* 0x000fea0003800200 */
.L_x_36:
[----:B------:R-:W-:Y:S02]  /*2080*/  UIADD3 UR5, UPT, UPT, UR4, 0x1, URZ ;  /* 0x0000000104057890 */ /* 0x000fe4000fffe0ff */
[----:B------:R-:W-:Y:S02]  /*2090*/  USHF.L.U32 UR7, UR4, 0xe, URZ ;  /* 0x0000000e04077899 */ /* 0x000fe400080006ff */
[----:B------:R-:W-:Y:S02]  /*20a0*/  UISETP.NE.AND UP0, UPT, UR5, 0x6, UPT ;  /* 0x000000060500788c */ /* 0x000fe4000bf05270 */
[----:B------:R-:W-:Y:S02]  /*20b0*/  ULEA UR24, UR29, UR7, 0x2 ;  /* 0x000000071d187291 */ /* 0x000fe4000f8e10ff */
[----:B------:R-:W-:Y:S02]  /*20c0*/  USEL UR6, URZ, 0x1, UP0 ;  /* 0x00000001ff067887 */ /* 0x000fe40008000000 */
[----:B------:R-:W-:-:S02]  /*20d0*/  USEL UR23, UR5, URZ, UP0 ;  /* 0x000000ff05177287 */ /* 0x000fc40008000000 */
[----:B------:R-:W-:Y:S02]  /*20e0*/  UIADD3 UR4, UP1, UPT, UR40, 0x80, URZ ;  /* 0x0000008028047890 */ /* 0x000fe4000ff3e0ff */
[----:B------:R-:W-:Y:S01]  /*20f0*/  ULEA UR5, UR23, UR21, 0x3 ;  /* 0x0000001517057291 */ /* 0x000fe2000f8e18ff */
[----:B------:R-:W-:Y:S01]  /*2100*/  LOP3.LUT R12, R12, UR6, RZ, 0x3c, !PT ;  /* 0x000000060c0c7c12 */ /* 0x000fe2000f8e3cff */
[----:B------:R-:W-:Y:S02]  /*2110*/  UIADD3 UR24, UPT, UPT, UR21, UR24, URZ ;  /* 0x0000001815187290 */ /* 0x000fe4000fffe0ff */
[----:B------:R-:W-:Y:S01]  /*2120*/  USHF.L.U32 UR34, UR13, 0x6, URZ ;  /* 0x000000060d227899 */ /* 0x000fe200080006ff */
[----:B-1----:R-:W-:Y:S01]  /*2130*/  SHF.L.U32 R0, R12, 0x1f, RZ ;  /* 0x0000001f0c007819 */ /* 0x002fe200000006ff */
[----:B------:R-:W-:Y:S02]  /*2140*/  UIADD3 UR6, UP0, UPT, UR40, 0x180, URZ ;  /* 0x0000018028067890 */ /* 0x000fe4000ff1e0ff */
[----:B------:R-:W-:Y:S01]  /*2150*/  UIADD3 UR8, UPT, UPT, UR21, UR7, URZ ;  /* 0x0000000715087290 */ /* 0x000fe2000fffe0ff */
[----:B------:R3:W4:Y:S01]  /*2160*/  SYNCS.PHASECHK.TRANS64.TRYWAIT P0, [UR5+0x30], R0 ;  /* 0x00003000ff0075a7 */ /* 0x0007220008001105 */
[----:B------:R-:W-:-:S02]  /*2170*/  UIADD3.X UR5, UPT, UPT, URZ, UR41, URZ, UP1, !UPT ;  /* 0x00000029ff057290 */ /* 0x000fc40008ffe4ff */
[----:B------:R-:W-:Y:S02]  /*2180*/  UIADD3 UR32, UPT, UPT, UR24, 0x6800, URZ ;  /* 0x0000680018207890 */ /* 0x000fe4000fffe0ff */
[----:B------:R-:W-:Y:S02]  /*2190*/  UIADD3 UR26, UPT, UPT, UR34, 0x20, URZ ;  /* 0x00000020221a7890 */ /* 0x000fe4000fffe0ff */
[----:B------:R-:W-:Y:S02]  /*21a0*/  UIADD3 UR24, UPT, UPT, UR24, 0x8800, URZ ;  /* 0x0000880018187890 */ /* 0x000fe4000fffe0ff */
[----:B------:R-:W-:Y:S02]  /*21b0*/  UIADD3.X UR7, UPT, UPT, URZ, UR41, URZ, UP0, !UPT ;  /* 0x00000029ff077290 */ /* 0x000fe400087fe4ff */
[----:B------:R-:W-:Y:S02]  /*21c0*/  UIADD3 UR16, UPT, UPT, UR8, 0x1e800, URZ ;  /* 0x0001e80008107890 */ /* 0x000fe4000fffe0ff */
[----:B------:R-:W-:Y:S01]  /*21d0*/  UIADD3 UR8, UPT, UPT, UR8, 0x20800, URZ ;  /* 0x0002080008087890 */ /* 0x000fe2000fffe0ff */
[----:B------:R-:W-:Y:S01]  /*21e0*/  UMOV UR10, 0xff0000 ;  /* 0x00ff0000000a7882 */ /* 0x000fe20000000000 */
[----:B------:R-:W-:Y:S01]  /*21f0*/  UMOV UR38, 0x0 ;  /* 0x0000000000267882 */ /* 0x000fe20000000000 */
[----:B------:R-:W-:Y:S01]  /*2200*/  UMOV UR39, 0x10000000 ;  /* 0x1000000000277882 */ /* 0x000fe20000000000 */
[----:B------:R-:W-:Y:S01]  /*2210*/  UMOV UR25, UR33 ;  /* 0x0000002100197c82 */ /* 0x000fe20008000000 */
[----:B------:R-:W-:Y:S01]  /*2220*/  UMOV UR27, UR35 ;  /* 0x00000023001b7c82 */ /* 0x000fe20008000000 */
[----:B------:R-:W-:Y:S01]  /*2230*/  UMOV UR28, UR36 ;  /* 0x00000024001c7c82 */ /* 0x000fe20008000000 */
[----:B------:R-:W-:Y:S01]  /*2240*/  UTMALDG.3D.MULTICAST [UR32], [UR4], UR10, desc[UR38] ;  /* 0x00002620040073b4 */ /* 0x000fe2000801180a */
[----:B------:R-:W-:Y:S01]  /*2250*/  UMOV UR17, UR33 ;  /* 0x0000002100117c82 */ /* 0x000fe20008000000 */
[----:B------:R-:W-:Y:S01]  /*2260*/  UMOV UR20, UR36 ;  /* 0x0000002400147c82 */ /* 0x000fe20008000000 */
[----:B------:R-:W-:Y:S01]  /*2270*/  UMOV UR18, UR34 ;  /* 0x0000002200127c82 */ /* 0x000fe20008000000 */
[----:B------:R-:W-:Y:S01]  /*2280*/  UMOV UR11, UR19 ;  /* 0x00000013000b7c82 */ /* 0x000fe20008000000 */
[----:B------:R-:W-:Y:S01]  /*2290*/  UMOV UR12, UR36 ;  /* 0x00000024000c7c82 */ /* 0x000fe20008000000 */
[----:B------:R-:W-:Y:S01]  /*22a0*/  UMOV UR9, UR33 ;  /* 0x0000002100097c82 */ /* 0x000fe20008000000 */
[----:B------:R-:W-:Y:S01]  /*22b0*/  UIADD3 UR13, UPT, UPT, UR13, 0x1, URZ ;  /* 0x000000010d0d7890 */ /* 0x000fe2000fffe0ff */
[----:B------:R1:W-:Y:S03]  /*22c0*/  UTMALDG.3D.MULTICAST [UR24], [UR4], UR10, desc[UR38] ;  /* 0x00002618040073b4 */ /* 0x0003e6000801180a */
[----:B------:R-:W-:Y:S01]  /*22d0*/  UISETP.NE.AND UP0, UPT, UR13, UR14, UPT ;  /* 0x0000000e0d00728c */ /* 0x000fe2000bf05270 */
[----:B------:R3:W-:Y:S01]  /*22e0*/  UTMALDG.3D [UR16], [UR6], desc[UR38] ;  /* 0x00002610060075b4 */ /* 0x0007e20008011000 */
[----:B-1----:R-:W-:Y:S01]  /*22f0*/  UMOV UR10, UR26 ;  /* 0x0000001a000a7c82 */ /* 0x002fe20008000000 */
[----:B------:R-:W-:Y:S01]  /*2300*/  UMOV UR4, UR23 ;  /* 0x0000001700047c82 */ /* 0x000fe20008000000 */
[----:B------:R3:W-:Y:S05]  /*2310*/  UTMALDG.3D [UR8], [UR6], desc[UR38] ;  /* 0x00002608060075b4 */ /* 0x0007ea0008011000 */
[----:B---3--:R-:W-:Y:S05]  /*2320*/  BRA.U UP0, `(.L_x_38) ;  /* 0xfffffffd00187547 */ /* 0x008fea000b83ffff */
.L_x_32:
[C---:B------:R-:W-:Y:S01]  /*2330*/  LEA R3, R11.reuse, UR21, 0x3 ;  /* 0x000000150b037c11 */ /* 0x040fe2000f8e18ff */
[----:B------:R-:W-:Y:S01]  /*2340*/  NOP ;  /* 0x0000000000007918 */ /* 0x000fe20000000000 */
[----:B-1----:R-:W-:Y:S02]  /*2350*/  SHF.L.U32 R0, R10, 0x1f, RZ ;  /* 0x0000001f0a007819 */ /* 0x002fe400000006ff */
[----:B------:R-:W-:Y:S02]  /*2360*/  LEA R4, R11, UR21, 0x4 ;  /* 0x000000150b047c11 */ /* 0x000fe4000f8e20ff */
[----:B--2-4-:R-:W1:Y:S02]  /*2370*/  SYNCS.PHASECHK.TRANS64.TRYWAIT P0, [R3+URZ+0xa0], R0 ;  /* 0x0000a000030075a7 */ /* 0x014e6400080011ff */
[----:B-1----:R-:W-:Y:S05]  /*2380*/  @!P0 BRA `(.L_x_39) ;  /* 0x0000005800d88947 */ /* 0x002fea0003800000 */
.L_x_127:
[----:B------:R-:W2:Y:S01]  /*2390*/  LDS.128 R4, [R4+0x130] ;  /* 0x0001300004047984 */ /* 0x000ea20000000c00 */
[----:B------:R-:W-:Y:S01]  /*23a0*/  UISETP.GE.AND UP0, UPT, UR42, 0x1, UPT ;  /* 0x000000012a00788c */ /* 0x000fe2000bf06270 */
[----:B------:R-:W-:Y:S01]  /*23b0*/  @!PT LDS RZ, [RZ] ;  /* 0x00000000fffff984 */ /* 0x000fe20000000800 */
[----:B------:R-:W-:Y:S01]  /*23c0*/  @!PT LDS RZ, [RZ] ;  /* 0x00000000fffff984 */ /* 0x000fe20000000800 */
[----:B------:R-:W-:Y:S01]  /*23d0*/  @!PT LDS RZ, [RZ] ;  /* 0x00000000fffff984 */ /* 0x000fe20000000800 */
[----:B------:R-:W-:Y:S01]  /*23e0*/  @!PT LDS RZ, [RZ] ;  /* 0x00000000fffff984 */ /* 0x000fe20000000800 */
[----:B------:R3:W-:Y:S06]  /*23f0*/  MEMBAR.ALL.CTA ;  /* 0x0000000000007992 */ /* 0x0007ec0000008000 */
[----:B---3--:R-:W3:Y:S01]  /*2400*/  FENCE.VIEW.ASYNC.S ;  /* 0x00000000000073c6 */ /* 0x008ee20000000000 */
[----:B--2---:R-:W-:-:S13]  /*2410*/  LOP3.LUT P0, RZ, R6, 0x1, RZ, 0xc0, !PT ;  /* 0x0000000106ff7812 */ /* 0x004fda000780c0ff */
[----:B---3--:R-:W-:Y:S01]  /*2420*/  VOTEU.ANY UP1, P0 ;  /* 0x0000000000ff7886 */ /* 0x008fe20000020100 */
[----:B------:R-:W-:-:S13]  /*2430*/  PLOP3.LUT P0, PT, PT, PT, UP1, 0x80, 0x8 ;  /* 0x000000000008781c */ /* 0x000fda0003f0f018 */
[----:B-1----:R-:W-:Y:S02]  /*2440*/  @P0 LOP3.LUT R0, R5, 0xffff, RZ, 0xc0, !PT ;  /* 0x0000ffff05000812 */ /* 0x002fe400078ec0ff */
[----:B------:R-:W-:Y:S02]  /*2450*/  @P0 MOV R2, R4 ;  /* 0x0000000400020202 */ /* 0x000fe40000000f00 */
[----:B------:R-:W-:Y:S01]  /*2460*/  @P0 R2UR UR5, R0 ;  /* 0x00000000000502ca */ /* 0x000fe200000e0000 */
[----:B------:R-:W-:Y:S01]  /*2470*/  VIADD R0, R3, 0xb0 ;  /* 0x000000b003007836 */ /* 0x000fe20000000000 */
[----:B------:R-:W-:Y:S02]  /*2480*/  @P0 SHF.R.U32.HI R4, RZ, 0x10, R5 ;  /* 0x00000010ff040819 */ /* 0x000fe40000011605 */
[----:B------:R-:W-:Y:S02]  /*2490*/  @P0 R2UR UR6, R2 ;  /* 0x00000000020602ca */ /* 0x000fe400000e0000 */
[----:B------:R-:W-:-:S02]  /*24a0*/  PRMT R0, RZ, 0x654, R0 ;  /* 0x00000654ff007816 */ /* 0x000fc40000000000 */
[----:B------:R-:W-:Y:S02]  /*24b0*/  @P0 R2UR UR4, R4 ;  /* 0x00000000040402ca */ /* 0x000fe400000e0000 */
[----:B------:R1:W-:Y:S03]  /*24c0*/  SYNCS.ARRIVE.TRANS64.RED.A1T0 RZ, [R0+URZ], RZ ;  /* 0x000000ff00ff79a7 */ /* 0x0003e600081004ff */
[----:B------:R-:W-:-:S04]  /*24d0*/  @UP1 UMOV UR37, UR5 ;  /* 0x0000000500251c82 */ /* 0x000fc80008000000 */
[----:B------:R-:W-:-:S04]  /*24e0*/  @UP1 UMOV UR43, UR6 ;  /* 0x00000006002b1c82 */ /* 0x000fc80008000000 */
[----:B------:R-:W-:Y:S01]  /*24f0*/  @UP1 UMOV UR36, UR4 ;  /* 0x0000000400241c82 */ /* 0x000fe20008000000 */
[----:B------:R-:W-:Y:S05]  /*2500*/  BRA.U !UP0, `(.L_x_40) ;  /* 0x0000000108d47547 */ /* 0x000fea000b800000 */
[----:B------:R-:W2:Y:S01]  /*2510*/  LDCU.128 UR12, c[0x0][0xb10] ;  /* 0x00016200ff0c77ac */ /* 0x000ea20008000c00 */
[----:B------:R-:W3:Y:S01]  /*2520*/  LDCU UR22, c[0x0][0xb20] ;  /* 0x00016400ff1677ac */ /* 0x000ee20008000800 */
[----:B------:R-:W4:Y:S01]  /*2530*/  LDCU UR20, c[0x0][0xb0c] ;  /* 0x00016180ff1477ac */ /* 0x000f220008000800 */
[----:B------:R-:W1:Y:S01]  /*2540*/  LDCU.64 UR8, c[0x0][0xb28] ;  /* 0x00016500ff0877ac */ /* 0x000e620008000a00 */
[----:B------:R-:W-:Y:S02]  /*2550*/  UISETP.NE.AND UP3, UPT, UR42, 0x1, UPT ;  /* 0x000000012a00788c */ /* 0x000fe4000bf65270 */
[----:B--2---:R-:W-:Y:S02]  /*2560*/  UIMAD.WIDE.U32 UR6, UR44, UR15, URZ ;  /* 0x0000000f2c0672a5 */ /* 0x004fe4000f8e00ff */
[----:B------:R-:W-:Y:S02]  /*2570*/  UIMAD.WIDE.U32 UR4, UR45, UR12, URZ ;  /* 0x0000000c2d0472a5 */ /* 0x000fe4000f8e00ff */
[----:B------:R-:W-:-:S02]  /*2580*/  UISETP.NE.AND UP0, UPT, UR14, 0x1, UPT ;  /* 0x000000010e00788c */ /* 0x000fc4000bf05270 */
[----:B------:R-:W-:Y:S01]  /*2590*/  UIMAD.WIDE.U32 UR18, UR37, UR15, URZ ;  /* 0x0000000f251272a5 */ /* 0x000fe2000f8e00ff */
[----:B------:R-:W-:Y:S02]  /*25a0*/  UMOV UR6, UR7 ;  /* 0x0000000700067c82 */ /* 0x000fe40008000000 */
[----:B------:R-:W-:Y:S01]  /*25b0*/  UMOV UR4, UR5 ;  /* 0x0000000500047c82 */ /* 0x000fe20008000000 */
[----:B---3--:R-:W-:Y:S02]  /*25c0*/  USHF.R.U32.HI UR6, URZ, UR22, UR6 ;  /* 0x00000016ff067299 */ /* 0x008fe40008011606 */
[----:B----4-:R-:W-:Y:S02]  /*25d0*/  UISETP.NE.AND UP2, UPT, UR20, 0x1, UPT ;  /* 0x000000011400788c */ /* 0x010fe4000bf45270 */
[----:B------:R-:W-:Y:S02]  /*25e0*/  USHF.R.U32.HI UR4, URZ, UR13, UR4 ;  /* 0x0000000dff047299 */ /* 0x000fe40008011604 */
[----:B------:R-:W-:-:S02]  /*25f0*/  USEL UR5, UR44, UR6, !UP0 ;  /* 0x000000062c057287 */ /* 0x000fc4000c000000 */
[----:B------:R-:W-:Y:S02]  /*2600*/  USEL UR6, UR45, UR4, !UP2 ;  /* 0x000000042d067287 */ /* 0x000fe4000d000000 */
[----:B-1----:R-:W-:Y:S01]  /*2610*/  UIMAD.WIDE.U32 UR10, UR5, UR8, URZ ;  /* 0x00000008050a72a5 */ /* 0x002fe2000f8e00ff */
[----:B------:R-:W-:Y:S01]  /*2620*/  UMOV UR4, UR19 ;  /* 0x0000001300047c82 */ /* 0x000fe20008000000 */
[----:B------:R-:W-:Y:S02]  /*2630*/  UIMAD.WIDE.U32 UR16, UR43, UR12, URZ ;  /* 0x0000000c2b1072a5 */ /* 0x000fe4000f8e00ff */
[----:B------:R-:W-:-:S03]  /*2640*/  UIMAD.WIDE.U32 UR18, UR6, UR8, URZ ;  /* 0x00000008061272a5 */ /* 0x000fc6000f8e00ff */
[----:B------:R-:W-:Y:S01]  /*2650*/  UMOV UR10, UR11 ;  /* 0x0000000b000a7c82 */ /* 0x000fe20008000000 */
[----:B------:R-:W-:Y:S02]  /*2660*/  USHF.R.U32.HI UR4, URZ, UR22, UR4 ;  /* 0x00000016ff047299 */ /* 0x000fe40008011604 */
[----:B------:R-:W-:Y:S01]  /*2670*/  @UP3 USHF.R.U32.HI UR5, URZ, UR9, UR10 ;  /* 0x00000009ff053299 */ /* 0x000fe2000801160a */
[----:B------:R-:W-:Y:S01]  /*2680*/  UMOV UR16, UR17 ;  /* 0x0000001100107c82 */ /* 0x000fe20008000000 */
[----:B------:R-:W-:Y:S01]  /*2690*/  UMOV UR18, UR19 ;  /* 0x0000001300127c82 */ /* 0x000fe20008000000 */
[----:B------:R-:W-:Y:S02]  /*26a0*/  USHF.R.U32.HI UR13, URZ, UR13, UR16 ;  /* 0x0000000dff0d7299 */ /* 0x000fe40008011610 */
[----:B------:R-:W-:Y:S02]  /*26b0*/  USEL UR4, UR37, UR4, !UP0 ;  /* 0x0000000425047287 */ /* 0x000fe4000c000000 */
[----:B------:R-:W-:-:S02]  /*26c0*/  @UP3 USHF.R.U32.HI UR6, URZ, UR9, UR18 ;  /* 0x00000009ff063299 */ /* 0x000fc40008011612 */
[----:B------:R-:W-:Y:S02]  /*26d0*/  UIMAD UR7, UR42, UR5, URZ ;  /* 0x000000052a0772a4 */ /* 0x000fe4000f8e02ff */
[----:B------:R-:W-:Y:S02]  /*26e0*/  USEL UR5, UR43, UR13, !UP2 ;  /* 0x0000000d2b057287 */ /* 0x000fe4000d000000 */
[----:B------:R-:W-:Y:S02]  /*26f0*/  UIMAD UR10, UR42, UR6, URZ ;  /* 0x000000062a0a72a4 */ /* 0x000fe4000f8e02ff */
[----:B------:R-:W-:Y:S02]  /*2700*/  UISETP.GE.AND UP0, UPT, UR4, UR7, UPT ;  /* 0x000000070400728c */ /* 0x000fe4000bf06270 */
[----:B------:R-:W-:Y:S02]  /*2710*/  UIMAD.WIDE.U32 UR12, UR4, UR8, URZ ;  /* 0x00000008040c72a5 */ /* 0x000fe4000f8e00ff */
[----:B------:R-:W-:-:S02]  /*2720*/  UISETP.GE.OR UP0, UPT, UR5, UR10, UP0 ;  /* 0x0000000a0500728c */ /* 0x000fc40008706670 */
        /* <DEDUP_REMOVED lines=19> */
.L_x_40:
[----:B------:R-:W2:Y:S02]  /*2860*/  LDCU UR4, c[0x0][0xb30] ;  /* 0x00016600ff0477ac */ /* 0x000ea40008000800 */
[----:B--2---:R-:W-:-:S09]  /*2870*/  UISETP.NE.AND UP0, UPT, UR4, 0x1, UPT ;  /* 0x000000010400788c */ /* 0x004fd2000bf05270 */
[----:B------:R-:W-:Y:S05]  /*2880*/  BRA.U UP0, `(.L_x_41) ;  /* 0x0000000100447547 */ /* 0x000fea000b800000 */
[----:B------:R-:W2:Y:S01]  /*2890*/  LDCU.128 UR8, c[0x0][0xb10] ;  /* 0x00016200ff0877ac */ /* 0x000ea20008000c00 */
[----:B------:R-:W3:Y:S01]  /*28a0*/  LDCU UR12, c[0x0][0xb0c] ;  /* 0x00016180ff0c77ac */ /* 0x000ee20008000800 */
[----:B------:R-:W4:Y:S01]  /*28b0*/  LDCU UR13, c[0x0][0xb20] ;  /* 0x00016400ff0d77ac */ /* 0x000f220008000800 */
[----:B--2---:R-:W-:Y:S02]  /*28c0*/  UIMAD.WIDE.U32 UR6, UR43, UR8, URZ ;  /* 0x000000082b0672a5 */ /* 0x004fe4000f8e00ff */
[----:B------:R-:W-:Y:S02]  /*28d0*/  UIMAD.WIDE.U32 UR4, UR37, UR11, URZ ;  /* 0x0000000b250472a5 */ /* 0x000fe4000f8e00ff */
[----:B---3--:R-:W-:Y:S02]  /*28e0*/  UISETP.NE.AND UP2, UPT, UR12, 0x1, UPT ;  /* 0x000000010c00788c */ /* 0x008fe4000bf45270 */
[----:B------:R-:W-:Y:S01]  /*28f0*/  UISETP.NE.AND UP0, UPT, UR10, 0x1, UPT ;  /* 0x000000010a00788c */ /* 0x000fe2000bf05270 */
[----:B------:R-:W-:-:S02]  /*2900*/  UMOV UR6, UR7 ;  /* 0x0000000700067c82 */ /* 0x000fc40008000000 */
[----:B------:R-:W-:Y:S01]  /*2910*/  UMOV UR4, UR5 ;  /* 0x0000000500047c82 */ /* 0x000fe20008000000 */
[----:B------:R-:W-:Y:S02]  /*2920*/  USHF.R.U32.HI UR9, URZ, UR9, UR6 ;  /* 0x00000009ff097299 */ /* 0x000fe40008011606 */
[----:B----4-:R-:W-:Y:S02]  /*2930*/  USHF.R.U32.HI UR4, URZ, UR13, UR4 ;  /* 0x0000000dff047299 */ /* 0x010fe40008011604 */
[----:B------:R-:W-:Y:S02]  /*2940*/  USEL UR5, UR43, UR9, !UP2 ;  /* 0x000000092b057287 */ /* 0x000fe4000d000000 */
[----:B------:R-:W-:-:S04]  /*2950*/  USEL UR4, UR37, UR4, !UP0 ;  /* 0x0000000425047287 */ /* 0x000fc8000c000000 */
[----:B------:R-:W-:Y:S02]  /*2960*/  UIADD3 UR6, UPT, UPT, UR5, -UR4, URZ ;  /* 0x8000000405067290 */ /* 0x000fe4000fffe0ff */
[----:B------:R-:W-:Y:S02]  /*2970*/  UIADD3 UR4, UPT, UPT, -UR5, UR4, URZ ;  /* 0x0000000405047290 */ /* 0x000fe4000fffe1ff */
[----:B------:R-:W-:Y:S02]  /*2980*/  UIMAD UR37, UR6, UR10, UR37 ;  /* 0x0000000a062572a4 */ /* 0x000fe4000f8e0225 */
[----:B------:R-:W-:-:S12]  /*2990*/  UIMAD UR43, UR4, UR12, UR43 ;  /* 0x0000000c042b72a4 */ /* 0x000fd8000f8e022b */
.L_x_41:
[----:B------:R-:W-:Y:S01]  /*29a0*/  VIADD R11, R11, 0x1 ;  /* 0x000000010b0b7836 */ /* 0x000fe20000000000 */
[----:B------:R-:W-:Y:S02]  /*29b0*/  R2UR UR5, R56 ;  /* 0x00000000380572ca */ /* 0x000fe400000e0000 */
[----:B------:R-:W-:Y:S02]  /*29c0*/  R2UR UR4, R55 ;  /* 0x00000000370472ca */ /* 0x000fe400000e0000 */
[C---:B------:R-:W-:Y:S02]  /*29d0*/  ISETP.NE.AND P0, PT, R11.reuse, 0x2, PT ;  /* 0x000000020b00780c */ /* 0x040fe40003f05270 */
[----:B------:R-:W-:Y:S02]  /*29e0*/  PLOP3.LUT P1, PT, PT, PT, PT, 0x80, 0x8 ;  /* 0x000000000008781c */ /* 0x000fe40003f2f070 */
[----:B-1----:R-:W-:Y:S02]  /*29f0*/  SEL R0, RZ, 0x1, P0 ;  /* 0x00000001ff007807 */ /* 0x002fe40000000000 */
[----:B------:R-:W-:-:S02]  /*2a00*/  SEL R11, R11, RZ, P0 ;  /* 0x000000ff0b0b7207 */ /* 0x000fc40000000000 */
[----:B------:R-:W-:Y:S01]  /*2a10*/  LOP3.LUT R10, R10, R0, RZ, 0x3c, !PT ;  /* 0x000000000a0a7212 */ /* 0x000fe200078e3cff */
[----:B------:R-:W-:Y:S02]  /*2a20*/  UIADD3 UR25, UPT, UPT, UR43, UR5, URZ ;  /* 0x000000052b197290 */ /* 0x000fe4000fffe0ff */
[----:B------:R-:W-:Y:S01]  /*2a30*/  UIADD3 UR26, UPT, UPT, UR37, UR4, URZ ;  /* 0x00000004251a7290 */ /* 0x000fe2000fffe0ff */
[----:B------:R-:W-:Y:S11]  /*2a40*/  BRA.U UP1, `(.L_x_42) ;  /* 0xffffffed01d47547 */ /* 0x000ff6000b83ffff */
[----:B------:R-:W-:Y:S01]  /*2a50*/  UIADD3 UR21, UPT, UPT, UR21, 0x30, URZ ;  /* 0x0000003015157890 */ /* 0x000fe2000fffe0ff */
[----:B------:R-:W-:-:S03]  /*2a60*/  SHF.L.U32 R2, R12, 0x1f, RZ ;  /* 0x0000001f0c027819 */ /* 0x000fc600000006ff */
[----:B------:R-:W-:-:S09]  /*2a70*/  ULEA UR4, UR23, UR21, 0x3 ;  /* 0x0000001517047291 */ /* 0x000fd2000f8e18ff */
[----:B------:R-:W1:Y:S02]  /*2a80*/  SYNCS.PHASECHK.TRANS64.TRYWAIT P0, [UR4], R2 ;  /* 0x00000002ff0075a7 */ /* 0x000e640008001104 */
[----:B-1----:R-:W-:Y:S05]  /*2a90*/  @!P0 BRA `(.L_x_43) ;  /* 0x0000005400288947 */ /* 0x002fea0003800000 */
.L_x_129:
[----:B------:R-:W-:-:S04]  /*2aa0*/  UIADD3 UR4, UPT, UPT, UR23, 0x1, URZ ;  /* 0x0000000117047890 */ /* 0x000fc8000fffe0ff */
[----:B------:R-:W-:-:S04]  /*2ab0*/  UISETP.NE.AND UP0, UPT, UR4, 0x6, UPT ;  /* 0x000000060400788c */ /* 0x000fc8000bf05270 */
[----:B------:R-:W-:Y:S02]  /*2ac0*/  USEL UR6, URZ, 0x1, UP0 ;  /* 0x00000001ff067887 */ /* 0x000fe40008000000 */
[----:B------:R-:W-:-:S04]  /*2ad0*/  USEL UR4, UR4, URZ, UP0 ;  /* 0x000000ff04047287 */ /* 0x000fc80008000000 */
[----:B------:R-:W-:Y:S01]  /*2ae0*/  ULEA UR5, UR4, UR21, 0x3 ;  /* 0x0000001504057291 */ /* 0x000fe2000f8e18ff */
[----:B-1----:R-:W-:-:S04]  /*2af0*/  LOP3.LUT R2, R12, UR6, RZ, 0x3c, !PT ;  /* 0x000000060c027c12 */ /* 0x002fc8000f8e3cff */
[----:B------:R-:W-:-:S04]  /*2b00*/  SHF.L.U32 R3, R2, 0x1f, RZ ;  /* 0x0000001f02037819 */ /* 0x000fc800000006ff */
[----:B------:R-:W1:Y:S02]  /*2b10*/  SYNCS.PHASECHK.TRANS64.TRYWAIT P0, [UR5], R3 ;  /* 0x00000003ff0075a7 */ /* 0x000e640008001105 */
[----:B-1----:R-:W-:Y:S05]  /*2b20*/  @!P0 BRA `(.L_x_44) ;  /* 0x00000054001c8947 */ /* 0x002fea0003800000 */
.L_x_131:
[----:B------:R-:W-:-:S04]  /*2b30*/  UIADD3 UR4, UPT, UPT, UR4, 0x1, URZ ;  /* 0x0000000104047890 */ /* 0x000fc8000fffe0ff */
[----:B------:R-:W-:-:S04]  /*2b40*/  UISETP.NE.AND UP0, UPT, UR4, 0x6, UPT ;  /* 0x000000060400788c */ /* 0x000fc8000bf05270 */
[----:B------:R-:W-:Y:S02]  /*2b50*/  USEL UR6, URZ, 0x1, UP0 ;  /* 0x00000001ff067887 */ /* 0x000fe40008000000 */
[----:B------:R-:W-:-:S04]  /*2b60*/  USEL UR4, UR4, URZ, UP0 ;  /* 0x000000ff04047287 */ /* 0x000fc80008000000 */
[----:B------:R-:W-:Y:S01]  /*2b70*/  ULEA UR5, UR4, UR21, 0x3 ;  /* 0x0000001504057291 */ /* 0x000fe2000f8e18ff */
[----:B------:R-:W-:-:S04]  /*2b80*/  LOP3.LUT R2, R2, UR6, RZ, 0x3c, !PT ;  /* 0x0000000602027c12 */ /* 0x000fc8000f8e3cff */
[----:B-1----:R-:W-:-:S04]  /*2b90*/  SHF.L.U32 R3, R2, 0x1f, RZ ;  /* 0x0000001f02037819 */ /* 0x002fc800000006ff */
[----:B------:R-:W1:Y:S02]  /*2ba0*/  SYNCS.PHASECHK.TRANS64.TRYWAIT P0, [UR5], R3 ;  /* 0x00000003ff0075a7 */ /* 0x000e640008001105 */
[----:B-1----:R-:W-:Y:S05]  /*2bb0*/  @!P0 BRA `(.L_x_45) ;  /* 0x0000005400108947 */ /* 0x002fea0003800000 */
.L_x_133:
        /* <DEDUP_REMOVED lines=9> */
.L_x_135:
        /* <DEDUP_REMOVED lines=9> */
.L_x_137:
[----:B------:R-:W-:-:S04]  /*2ce0*/  UIADD3 UR4, UPT, UPT, UR4, 0x1, URZ ;  /* 0x0000000104047890 */ /* 0x000fc8000fffe0ff */
[----:B------:R-:W-:-:S04]  /*2cf0*/  UISETP.NE.AND UP0, UPT, UR4, 0x6, UPT ;  /* 0x000000060400788c */ /* 0x000fc8000bf05270 */
[----:B------:R-:W-:Y:S02]  /*2d00*/  USEL UR5, URZ, 0x1, UP0 ;  /* 0x00000001ff057887 */ /* 0x000fe40008000000 */
[----:B------:R-:W-:-:S04]  /*2d10*/  USEL UR4, UR4, URZ, UP0 ;  /* 0x000000ff04047287 */ /* 0x000fc80008000000 */
[----:B------:R-:W-:Y:S01]  /*2d20*/  ULEA UR4, UR4, UR21, 0x3 ;  /* 0x0000001504047291 */ /* 0x000fe2000f8e18ff */
[----:B------:R-:W-:-:S04]  /*2d30*/  LOP3.LUT R2, R2, UR5, RZ, 0x3c, !PT ;  /* 0x0000000502027c12 */ /* 0x000fc8000f8e3cff */
[----:B------:R-:W-:Y:S01]  /*2d40*/  SHF.L.U32 R2, R2, 0x1f, RZ ;  /* 0x0000001f02027819 */ /* 0x000fe200000006ff */
[----:B-1----:R-:W-:-:S07]  /*2d50*/  IMAD.U32 R0, RZ, RZ, UR4 ;  /* 0x00000004ff007e24 */ /* 0x002fce000f8e00ff */
.L_x_48:
[----:B-1----:R1:W2:Y:S02]  /*2d60*/  SYNCS.PHASECHK.TRANS64.TRYWAIT P0, [R0+URZ], R2 ;  /* 0x00000002000075a7 */ /* 0x0022a400080011ff */
[----:B--2---:R-:W-:Y:S05]  /*2d70*/  @!P0 NANOSLEEP.SYNCS 0x989680 ;  /* 0x009896800000895d */ /* 0x004fea0003900000 */
[----:B------:R-:W2:Y:S02]  /*2d80*/  @!P0 SYNCS.PHASECHK.TRANS64 P0, [R0+URZ], R2 ;  /* 0x00000002000085a7 */ /* 0x000ea400080010ff */
[----:B--2---:R-:W-:Y:S05]  /*2d90*/  @P0 EXIT ;  /* 0x000000000000094d */ /* 0x004fea0003800000 */
[----:B------:R-:W-:Y:S05]  /*2da0*/  BRA `(.L_x_48) ;  /* 0xfffffffc00ec7947 */ /* 0x000fea000383ffff */
.L_x_22:
[----:B------:R-:W-:-:S04]  /*2db0*/  UISETP.NE.AND UP0, UPT, UR54, URZ, UPT ;  /* 0x000000ff3600728c */ /* 0x000fc8000bf05270 */
[----:B------:R-:W-:-:S09]  /*2dc0*/  UISETP.NE.OR UP0, UPT, UR22, 0x1, UP0 ;  /* 0x000000011600788c */ /* 0x000fd20008705670 */
[----:B------:R-:W-:Y:S05]  /*2dd0*/  BRA.U UP0, `(.L_x_49) ;  /* 0x0000000500487547 */ /* 0x000fea000b800000 */
[----:B------:R-:W-:Y:S01]  /*2de0*/  ISETP.GE.U32.AND P2, PT, R0, 0x8, PT ;  /* 0x000000080000780c */ /* 0x000fe20003f46070 */
[----:B------:R-:W-:Y:S01]  /*2df0*/  IMAD.MOV.U32 R12, RZ, RZ, 0x1 ;  /* 0x00000001ff0c7424 */ /* 0x000fe200078e00ff */
[----:B------:R-:W-:Y:S02]  /*2e00*/  CS2R R10, SRZ ;  /* 0x00000000000a7805 */ /* 0x000fe4000001ff00 */
[----:B------:R-:W-:Y:S01]  /*2e10*/  CS2R R8, SRZ ;  /* 0x0000000000087805 */ /* 0x000fe2000001ff00 */
[----:B------:R-:W-:Y:S01]  /*2e20*/  UMOV UR6, 0x400 ;  /* 0x0000040000067882 */ /* 0x000fe20000000000 */
[----:B------:R-:W-:Y:S01]  /*2e30*/  UMOV UR5, URZ ;  /* 0x000000ff00057c82 */ /* 0x000fe20008000000 */
[----:B------:R-:W-:-:S12]  /*2e40*/  ULEA UR6, UR54, UR6, 0x18 ;  /* 0x0000000636067291 */ /* 0x000fd8000f8ec0ff */
.L_x_53:
[----:B------:R-:W-:Y:S02]  /*2e50*/  LEA R2, R8, UR6, 0x3 ;  /* 0x0000000608027c11 */ /* 0x000fe4000f8e18ff */
[----:B------:R-:W-:-:S03]  /*2e60*/  SHF.L.U32 R4, R9, 0x1f, RZ ;  /* 0x0000001f09047819 */ /* 0x000fc600000006ff */
[----:B------:R-:W-:Y:S01]  /*2e70*/  VIADD R5, R2, 0x110 ;  /* 0x0000011002057836 */ /* 0x000fe20000000000 */
[----:B------:R-:W1:Y:S02]  /*2e80*/  SYNCS.PHASECHK.TRANS64.TRYWAIT P0, [R2+URZ+0x100], R4 ;  /* 0x00010004020075a7 */ /* 0x000e6400080011ff */
[----:B-1----:R-:W-:Y:S05]  /*2e90*/  @!P0 BRA `(.L_x_50) ;  /* 0x0000005000a08947 */ /* 0x002fea0003800000 */
.L_x_138:
[----:B------:R-:W-:Y:S01]  /*2ea0*/  ULEA UR4, UR5, UR6, 0x3 ;  /* 0x0000000605047291 */ /* 0x000fe2000f8e18ff */
[----:B-1----:R-:W-:Y:S01]  /*2eb0*/  PRMT R2, RZ, 0x654, R5 ;  /* 0x00000654ff027816 */ /* 0x002fe20000000005 */
[----:B------:R-:W-:Y:S01]  /*2ec0*/  @!P2 IMAD.MOV.U32 R4, RZ, RZ, 0x10 ;  /* 0x00000010ff04a424 */ /* 0x000fe200078e00ff */
[----:B------:R-:W-:Y:S01]  /*2ed0*/  SHF.L.U32 R5, R12, 0x1f, RZ ;  /* 0x0000001f0c057819 */ /* 0x000fe200000006ff */
[----:B------:R-:W-:Y:S01]  /*2ee0*/  UIADD3 UR7, UPT, UPT, UR4, 0xa0, URZ ;  /* 0x000000a004077890 */ /* 0x000fe2000fffe0ff */
[----:B------:R1:W-:Y:S05]  /*2ef0*/  SYNCS.ARRIVE.TRANS64.RED.A1T0 RZ, [R2+URZ], RZ ;  /* 0x000000ff02ff79a7 */ /* 0x0003ea00081004ff */
[----:B------:R-:W-:Y:S01]  /*2f00*/  IMAD.U32 R6, RZ, RZ, UR7 ;  /* 0x00000007ff067e24 */ /* 0x000fe2000f8e00ff */
[----:B------:R-:W2:Y:S04]  /*2f10*/  SYNCS.PHASECHK.TRANS64.TRYWAIT P0, [UR4+0xb0], R5 ;  /* 0x0000b005ff0075a7 */ /* 0x000ea80008001104 */
[----:B------:R-:W-:Y:S01]  /*2f20*/  PRMT R6, R0, 0x654, R6 ;  /* 0x0000065400067816 */ /* 0x000fe20000000006 */
[----:B-12---:R-:W-:Y:S06]  /*2f30*/  @!P0 BRA `(.L_x_51) ;  /* 0x00000050008c8947 */ /* 0x006fec0003800000 */
.L_x_140:
[----:B------:R-:W-:Y:S01]  /*2f40*/  ULEA UR8, UR5, UR6, 0x4 ;  /* 0x0000000605087291 */ /* 0x000fe2000f8e20ff */
[----:B------:R-:W-:Y:S01]  /*2f50*/  SEL R3, R6, R3, !P2 ;  /* 0x0000000306037207 */ /* 0x000fe20005000000 */
[----:B------:R-:W-:Y:S01]  /*2f60*/  UIADD3 UR9, UPT, UPT, UR4, 0xa0, URZ ;  /* 0x000000a004097890 */ /* 0x000fe2000fffe0ff */
[----:B-1----:R-:W-:Y:S01]  /*2f70*/  LEA R2, R11, UR6, 0x3 ;  /* 0x000000060b027c11 */ /* 0x002fe2000f8e18ff */
[----:B------:R-:W-:Y:S01]  /*2f80*/  UIADD3 UR8, UPT, UPT, UR8, 0x130, URZ ;  /* 0x0000013008087890 */ /* 0x000fe2000fffe0ff */
[----:B------:R1:W-:Y:S01]  /*2f90*/  @!P2 SYNCS.ARRIVE.TRANS64.RED RZ, [R3+URZ], R4 ;  /* 0x0000000403ffa9a7 */ /* 0x0003e200080004ff */
[----:B------:R-:W-:Y:S01]  /*2fa0*/  UIADD3 UR4, UPT, UPT, UR5, 0x1, URZ ;  /* 0x0000000105047890 */ /* 0x000fe2000fffe0ff */
[----:B------:R-:W-:-:S03]  /*2fb0*/  VIADD R8, R8, 0x1 ;  /* 0x0000000108087836 */ /* 0x000fc60000000000 */
[----:B------:R-:W-:Y:S02]  /*2fc0*/  UISETP.NE.AND UP0, UPT, UR4, 0x2, UPT ;  /* 0x000000020400788c */ /* 0x000fe4000bf05270 */
[----:B------:R-:W-:Y:S01]  /*2fd0*/  ISETP.NE.AND P0, PT, R8, 0x2, PT ;  /* 0x000000020800780c */ /* 0x000fe20003f05270 */
[----:B------:R-:W-:Y:S06]  /*2fe0*/  UGETNEXTWORKID.BROADCAST [UR8], [UR9] ;  /* 0x00000000080073ca */ /* 0x000fec0008000100 */
[----:B------:R-:W-:Y:S02]  /*2ff0*/  USEL UR7, URZ, 0x1, UP0 ;  /* 0x00000001ff077887 */ /* 0x000fe40008000000 */
[----:B------:R-:W-:-:S04]  /*3000*/  USEL UR5, UR4, URZ, UP0 ;  /* 0x000000ff04057287 */ /* 0x000fc80008000000 */
[----:B------:R-:W-:Y:S02]  /*3010*/  LOP3.LUT R12, R12, UR7, RZ, 0x3c, !PT ;  /* 0x000000070c0c7c12 */ /* 0x000fe4000f8e3cff */
[----:B-1----:R-:W-:-:S04]  /*3020*/  SHF.L.U32 R4, R10, 0x1f, RZ ;  /* 0x0000001f0a047819 */ /* 0x002fc800000006ff */
[----:B------:R-:W1:Y:S02]  /*3030*/  SYNCS.PHASECHK.TRANS64.TRYWAIT P1, [R2+URZ+0xa0], R4 ;  /* 0x0000a004020075a7 */ /* 0x000e6400080211ff */
[----:B-1----:R-:W-:Y:S05]  /*3040*/  @!P1 BRA `(.L_x_52) ;  /* 0x0000005000609947 */ /* 0x002fea0003800000 */
.L_x_141:
[C---:B-1----:R-:W-:Y:S01]  /*3050*/  LEA R4, R11.reuse, UR6, 0x4 ;  /* 0x000000060b047c11 */ /* 0x042fe2000f8e20ff */
[----:B------:R-:W-:Y:S01]  /*3060*/  VIADD R2, R2, 0xb0 ;  /* 0x000000b002027836 */ /* 0x000fe20000000000 */
[----:B------:R-:W-:Y:S01]  /*3070*/  SEL R8, R8, RZ, P0 ;  /* 0x000000ff08087207 */ /* 0x000fe20000000000 */
[----:B------:R-:W-:-:S03]  /*3080*/  VIADD R11, R11, 0x1 ;  /* 0x000000010b0b7836 */ /* 0x000fc60000000000 */
[----:B------:R-:W1:Y:S01]  /*3090*/  LDS.128 R4, [R4+0x130] ;  /* 0x0001300004047984 */ /* 0x000e620000000c00 */
[----:B------:R-:W-:Y:S02]  /*30a0*/  PRMT R2, RZ, 0x654, R2 ;  /* 0x00000654ff027816 */ /* 0x000fe40000000002 */
[C---:B------:R-:W-:Y:S01]  /*30b0*/  ISETP.NE.AND P1, PT, R11.reuse, 0x2, PT ;  /* 0x000000020b00780c */ /* 0x040fe20003f25270 */
[----:B------:R-:W-:Y:S01]  /*30c0*/  @!PT LDS RZ, [RZ] ;  /* 0x00000000fffff984 */ /* 0x000fe20000000800 */
[----:B------:R-:W-:Y:S01]  /*30d0*/  @!PT LDS RZ, [RZ] ;  /* 0x00000000fffff984 */ /* 0x000fe20000000800 */
[----:B------:R-:W-:Y:S01]  /*30e0*/  @!PT LDS RZ, [RZ] ;  /* 0x00000000fffff984 */ /* 0x000fe20000000800 */
[----:B------:R-:W-:Y:S01]  /*30f0*/  @!PT LDS RZ, [RZ] ;  /* 0x00000000fffff984 */ /* 0x000fe20000000800 */
[----:B------:R2:W-:Y:S06]  /*3100*/  MEMBAR.ALL.CTA ;  /* 0x0000000000007992 */ /* 0x0005ec0000008000 */
[----:B--2---:R-:W2:Y:S01]  /*3110*/  FENCE.VIEW.ASYNC.S ;  /* 0x00000000000073c6 */ /* 0x004ea20000000000 */
[----:B------:R-:W-:Y:S01]  /*3120*/  SEL R11, R11, RZ, P1 ;  /* 0x000000ff0b0b7207 */ /* 0x000fe20000800000 */
[----:B--2---:R2:W-:Y:S01]  /*3130*/  SYNCS.ARRIVE.TRANS64.RED.A1T0 RZ, [R2+URZ], RZ ;  /* 0x000000ff02ff79a7 */ /* 0x0045e200081004ff */
[----:B-1----:R-:W-:-:S02]  /*3140*/  LOP3.LUT P3, RZ, R6, 0x1, RZ, 0xc0, !PT ;  /* 0x0000000106ff7812 */ /* 0x002fc4000786c0ff */
[----:B------:R-:W-:-:S04]  /*3150*/  SEL R4, RZ, 0x1, P1 ;  /* 0x00000001ff047807 */ /* 0x000fc80000800000 */
[----:B------:R-:W-:Y:S02]  /*3160*/  LOP3.LUT R10, R10, R4, RZ, 0x3c, !PT ;  /* 0x000000040a0a7212 */ /* 0x000fe400078e3cff */
[----:B--2---:R-:W-:-:S04]  /*3170*/  SEL R2, RZ, 0x1, P0 ;  /* 0x00000001ff027807 */ /* 0x004fc80000000000 */
[----:B------:R-:W-:Y:S01]  /*3180*/  LOP3.LUT R9, R9, R2, RZ, 0x3c, !PT ;  /* 0x0000000209097212 */ /* 0x000fe200078e3cff */
[----:B------:R-:W-:Y:S06]  /*3190*/  @P3 BRA `(.L_x_53) ;  /* 0xfffffffc002c3947 */ /* 0x000fec000383ffff */
[----:B------:R-:W-:Y:S01]  /*31a0*/  ULEA UR4, UR5, UR6, 0x3 ;  /* 0x0000000605047291 */ /* 0x000fe2000f8e18ff */
[----:B------:R-:W-:-:S08]  /*31b0*/  SHF.L.U32 R2, R12, 0x1f, RZ ;  /* 0x0000001f0c027819 */ /* 0x000fd000000006ff */
[----:B------:R-:W1:Y:S02]  /*31c0*/  SYNCS.PHASECHK.TRANS64 P0, [UR4+0xb0], R2 ;  /* 0x0000b002ff0075a7 */ /* 0x000e640008001004 */
[----:B-1----:R-:W-:Y:S05]  /*31d0*/  @P0 BRA `(.L_x_54) ;  /* 0x0000000000080947 */ /* 0x002fea0003800000 */
[----:B------:R-:W1:Y:S02]  /*31e0*/  SYNCS.PHASECHK.TRANS64.TRYWAIT P0, [UR4+0xb0], R2 ;  /* 0x0000b002ff0075a7 */ /* 0x000e640008001104 */
[----:B-1----:R-:W-:Y:S05]  /*31f0*/  @!P0 BRA `(.L_x_55) ;  /* 0x0000005000088947 */ /* 0x002fea0003800000 */
.L_x_54:
[----:B------:R-:W-:-:S04]  /*3200*/  UIADD3 UR7, UPT, UPT, UR5, 0x1, URZ ;  /* 0x0000000105077890 */ /* 0x000fc8000fffe0ff */
[----:B------:R-:W-:-:S04]  /*3210*/  UISETP.NE.AND UP0, UPT, UR7, 0x2, UPT ;  /* 0x000000020700788c */ /* 0x000fc8000bf05270 */
[----:B------:R-:W-:Y:S02]  /*3220*/  USEL UR8, URZ, 0x1, UP0 ;  /* 0x00000001ff087887 */ /* 0x000fe40008000000 */
[----:B------:R-:W-:-:S04]  /*3230*/  USEL UR7, UR7, URZ, UP0 ;  /* 0x000000ff07077287 */ /* 0x000fc80008000000 */
[----:B------:R-:W-:Y:S01]  /*3240*/  ULEA UR7, UR7, UR6, 0x3 ;  /* 0x0000000607077291 */ /* 0x000fe2000f8e18ff */
[----:B-1----:R-:W-:-:S04]  /*3250*/  LOP3.LUT R2, R12, UR8, RZ, 0x3c, !PT ;  /* 0x000000080c027c12 */ /* 0x002fc8000f8e3cff */
[----:B------:R-:W-:-:S04]  /*3260*/  SHF.L.U32 R0, R2, 0x1f, RZ ;  /* 0x0000001f02007819 */ /* 0x000fc800000006ff */
[----:B------:R-:W1:Y:S02]  /*3270*/  SYNCS.PHASECHK.TRANS64 P0, [UR7+0xb0], R0 ;  /* 0x0000b000ff0075a7 */ /* 0x000e640008001007 */
[----:B-1----:R-:W-:Y:S05]  /*3280*/  @P0 EXIT ;  /* 0x000000000000094d */ /* 0x002fea0003800000 */
[----:B------:R-:W-:Y:S02]  /*3290*/  SHF.L.U32 R2, R2, 0x1f, RZ ;  /* 0x0000001f02027819 */ /* 0x000fe400000006ff */
[----:B------:R-:W-:-:S07]  /*32a0*/  MOV R0, UR7 ;  /* 0x0000000700007c02 */ /* 0x000fce0008000f00 */
.L_x_56:
[----:B-1----:R1:W2:Y:S02]  /*32b0*/  SYNCS.PHASECHK.TRANS64.TRYWAIT P0, [R0+URZ+0xb0], R2 ;  /* 0x0000b002000075a7 */ /* 0x0022a400080011ff */
[----:B--2---:R-:W-:Y:S05]  /*32c0*/  @!P0 NANOSLEEP.SYNCS 0x989680 ;  /* 0x009896800000895d */ /* 0x004fea0003900000 */
[----:B------:R-:W2:Y:S02]  /*32d0*/  @!P0 SYNCS.PHASECHK.TRANS64 P0, [R0+URZ+0xb0], R2 ;  /* 0x0000b002000085a7 */ /* 0x000ea400080010ff */
[----:B--2---:R-:W-:Y:S05]  /*32e0*/  @P0 EXIT ;  /* 0x000000000000094d */ /* 0x004fea0003800000 */
[----:B------:R-:W-:Y:S05]  /*32f0*/  BRA `(.L_x_56) ;  /* 0xfffffffc00ec7947 */ /* 0x000fea000383ffff */
.L_x_49:
[----:B------:R-:W-:Y:S05]  /*3300*/  BRA.U UP4, `(.L_x_57) ;  /* 0x0000001104447547 */ /* 0x000fea000b800000 */
[----:B------:R-:W-:Y:S01]  /*3310*/  UMOV UR4, 0x40 ;  /* 0x0000004000047882 */ /* 0x000fe20000000000 */
[----:B------:R-:W-:Y:S01]  /*3320*/  NOP ;  /* 0x0000000000007918 */ /* 0x000fe20000000000 */
[----:B------:R-:W-:Y:S01]  /*3330*/  ULEA UR5, UR54, UR4, 0x18 ;  /* 0x0000000436057291 */ /* 0x000fe2000f8ec0ff */
[----:B------:R-:W-:Y:S02]  /*3340*/  UMOV UR6, 0x400 ;  /* 0x0000040000067882 */ /* 0x000fe40000000000 */
[----:B------:R-:W-:-:S06]  /*3350*/  ULEA UR6, UR54, UR6, 0x18 ;  /* 0x0000000636067291 */ /* 0x000fcc000f8ec0ff */
[----:B------:R-:W1:Y:S02]  /*3360*/  LDS.U8 R0, [UR5+0x1c] ;  /* 0x00001c05ff007984 */ /* 0x000e640008000000 */
[----:B-1----:R-:W-:-:S13]  /*3370*/  ISETP.NE.AND P0, PT, R0, RZ, PT ;  /* 0x000000ff0000720c */ /* 0x002fda0003f05270 */
[----:B------:R-:W-:Y:S05]  /*3380*/  @P0 BRA `(.L_x_58) ;  /* 0x0000000000580947 */ /* 0x000fea0003800000 */
[----:B------:R-:W-:-:S13]  /*3390*/  ELECT P0, URZ, PT ;  /* 0x0000000000ff782f */ /* 0x000fda0003800000 */
[----:B------:R-:W-:Y:S05]  /*33a0*/  @!P0 BRA `(.L_x_59) ;  /* 0x0000000000608947 */ /* 0x000fea0003800000 */
[----:B------:R-:W-:Y:S01]  /*33b0*/  UMOV UR4, 0x10 ;  /* 0x0000001000047882 */ /* 0x000fe20000000000 */
[----:B------:R-:W-:Y:S01]  /*33c0*/  HFMA2 R0, -RZ, RZ, 0, 5.9604644775390625e-08 ;  /* 0x00000001ff007431 */ /* 0x000fe200000001ff */
[----:B------:R-:W-:-:S03]  /*33d0*/  MOV R3, 0xffff ;  /* 0x0000ffff00037802 */ /* 0x000fc60000000f00 */
[----:B------:R-:W-:Y:S04]  /*33e0*/  DEPBAR.LE SB1, 0x36 ;  /* 0x00009d800000791a */ /* 0x000fe80000000000 */
[----:B------:R-:W1:Y:S02]  /*33f0*/  UTCATOMSWS.FIND_AND_SET.ALIGN UP0, UR4, UR4 ;  /* 0x00000004000475e3 */ /* 0x000e640008000800 */
[----:B-1----:R-:W-:Y:S01]  /*3400*/  MOV R4, UR4 ;  /* 0x0000000400047c02 */ /* 0x002fe20008000f00 */
[----:B------:R-:W-:Y:S06]  /*3410*/  BRA.U UP0, `(.L_x_60) ;  /* 0x0000000100187547 */ /* 0x000fec000b800000 */
.L_x_61:
[----:B------:R-:W-:Y:S05]  /*3420*/  NANOSLEEP 0x64 ;  /* 0x000000640000795d */ /* 0x000fea0003800000 */
[----:B------:R-:W-:-:S05]  /*3430*/  UMOV UR4, 0x10 ;  /* 0x0000001000047882 */ /* 0x000fca0000000000 */
[----:B------:R-:W-:Y:S04]  /*3440*/  DEPBAR.LE SB1, 0x36 ;  /* 0x00009d800000791a */ /* 0x000fe80000000000 */
[----:B------:R-:W1:Y:S02]  /*3450*/  UTCATOMSWS.FIND_AND_SET.ALIGN UP0, UR4, UR4 ;  /* 0x00000004000475e3 */ /* 0x000e640008000800 */
[----:B-1----:R-:W-:Y:S01]  /*3460*/  MOV R4, UR4 ;  /* 0x0000000400047c02 */ /* 0x002fe20008000f00 */
[----:B------:R-:W-:Y:S05]  /*3470*/  BRA.U !UP0, `(.L_x_61) ;  /* 0xfffffffd08e87547 */ /* 0x000fea000b83ffff */
.L_x_60:
[-C--:B------:R-:W-:Y:S02]  /*3480*/  SHF.L.U32 R3, R3, R4.reuse, RZ ;  /* 0x0000000403037219 */ /* 0x080fe400000006ff */
[----:B------:R-:W-:Y:S01]  /*3490*/  SHF.L.U32 R0, R0, R4, RZ ;  /* 0x0000000400007219 */ /* 0x000fe200000006ff */
[----:B------:R-:W-:Y:S02]  /*34a0*/  IMAD.SHL.U32 R4, R4, 0x20, RZ ;  /* 0x0000002004047824 */ /* 0x000fe400078e00ff */
[----:B------:R1:W-:Y:S04]  /*34b0*/  ATOMS.OR RZ, [UR5+0x14], R3 ;  /* 0x00001403ffff798c */ /* 0x0003e8000b000005 */
[----:B------:R1:W-:Y:S04]  /*34c0*/  ATOMS.OR RZ, [UR5+0x18], R0 ;  /* 0x00001800ffff798c */ /* 0x0003e8000b000005 */
[----:B------:R1:W-:Y:S01]  /*34d0*/  STS [UR6+0x150], R4 ;  /* 0x00015004ff007988 */ /* 0x0003e20008000806 */
[----:B------:R-:W-:Y:S05]  /*34e0*/  BRA `(.L_x_59) ;  /* 0x0000000000107947 */ /* 0x000fea0003800000 */
.L_x_58:
[----:B------:R-:W-:Y:S02]  /*34f0*/  MOV R0, 0xffffffff ;  /* 0xffffffff00007802 */ /* 0x000fe40000000f00 */
[----:B------:R-:W-:-:S03]  /*3500*/  MOV R4, 0x3530 ;  /* 0x0000353000047802 */ /* 0x000fc60000000f00 */
[----:B------:R1:W-:Y:S04]  /*3510*/  STS [UR6+0x150], R0 ;  /* 0x00015000ff007988 */ /* 0x0003e80008000806 */
[----:B-1---5:R-:W-:Y:S05]  /*3520*/  CALL.REL.NOINC `($__internal_1_$__cuda_sm10x_tcgen05_guardrail_trap_phase_invalid_during_alloc) ;  /* 0x0000005000e07944 */ /* 0x022fea0003c00000 */
.L_x_59:
[----:B------:R-:W-:Y:S05]  /*3530*/  WARPSYNC.ALL ;  /* 0x0000000000007948 */ /* 0x000fea0003800000 */
[----:B------:R-:W2:Y:S01]  /*3540*/  S2UR UR4, SR_CgaCtaId ;  /* 0x00000000000479c3 */ /* 0x000ea20000008800 */
[----:B------:R-:W-:Y:S01]  /*3550*/  UMOV UR41, 0x400 ;  /* 0x0000040000297882 */ /* 0x000fe20000000000 */
[----:B------:R-:W-:-:S06]  /*3560*/  NOP ;  /* 0x0000000000007918 */ /* 0x000fcc0000000000 */
[----:B------:R-:W-:Y:S06]  /*3570*/  BAR.ARV 0x6, 0xa0 ;  /* 0x0182800000007b1d */ /* 0x000fec0000002000 */
[----:B------:R-:W3:Y:S01]  /*3580*/  LDCU UR6, c[0x0][0x38c] ;  /* 0x00007180ff0677ac */ /* 0x000ee20008000800 */
[----:B------:R-:W-:Y:S01]  /*3590*/  LOP3.LUT R2, R2, 0xffff, RZ, 0xc0, !PT ;  /* 0x0000ffff02027812 */ /* 0x000fe200078ec0ff */
[----:B------:R-:W-:Y:S01]  /*35a0*/  IMAD.MOV.U32 R11, RZ, RZ, 0x1 ;  /* 0x00000001ff0b7424 */ /* 0x000fe200078e00ff */
[----:B------:R-:W-:Y:S01]  /*35b0*/  CS2R R8, SRZ ;  /* 0x0000000000087805 */ /* 0x000fe2000001ff00 */
[----:B------:R-:W4:Y:S01]  /*35c0*/  LDCU UR7, c[0x0][0x38c] ;  /* 0x00007180ff0777ac */ /* 0x000f220008000800 */
[----:B------:R-:W-:Y:S01]  /*35d0*/  R2UR UR42, R2 ;  /* 0x00000000022a72ca */ /* 0x000fe200000e0000 */
[----:B------:R-:W-:Y:S01]  /*35e0*/  IMAD.MOV.U32 R10, RZ, RZ, RZ ;  /* 0x000000ffff0a7224 */ /* 0x000fe200078e00ff */
[----:B------:R-:W-:Y:S01]  /*35f0*/  UMOV UR45, URZ ;  /* 0x000000ff002d7c82 */ /* 0x000fe20008000000 */
[----:B------:R-:W-:Y:S01]  /*3600*/  UMOV UR39, URZ ;  /* 0x000000ff00277c82 */ /* 0x000fe20008000000 */
[----:B--2---:R-:W-:Y:S01]  /*3610*/  ULEA UR41, UR4, UR41, 0x18 ;  /* 0x0000002904297291 */ /* 0x004fe2000f8ec0ff */
[----:B------:R-:W-:Y:S01]  /*3620*/  UMOV UR62, 0x0 ;  /* 0x00000000003e7882 */ /* 0x000fe20000000000 */
[----:B------:R-:W-:-:S02]  /*3630*/  UMOV UR63, 0x4100910 ;  /* 0x04100910003f7882 */ /* 0x000fc40000000000 */
[----:B------:R-:W-:Y:S02]  /*3640*/  UIADD3 UR5, UPT, UPT, UR41, 0x6800, URZ ;  /* 0x0000680029057890 */ /* 0x000fe4000fffe0ff */
[----:B------:R-:W-:Y:S02]  /*3650*/  UIADD3 UR4, UPT, UPT, UR41, 0x1e800, URZ ;  /* 0x0001e80029047890 */ /* 0x000fe4000fffe0ff */
[----:B---3--:R-:W-:Y:S01]  /*3660*/  UIADD3 UR6, UPT, UPT, UR6, 0x3f, URZ ;  /* 0x0000003f06067890 */ /* 0x008fe2000fffe0ff */
[----:B-1----:R-:W1:Y:S01]  /*3670*/  LDS R0, [UR41+0x150] ;  /* 0x00015029ff007984 */ /* 0x002e620008000800 */
[----:B------:R-:W-:Y:S02]  /*3680*/  USHF.R.U32.HI UR5, URZ, 0x4, UR5 ;  /* 0x00000004ff057899 */ /* 0x000fe40008011605 */
[----:B------:R-:W-:Y:S02]  /*3690*/  USHF.R.S32.HI UR47, URZ, 0x1f, UR6 ;  /* 0x0000001fff2f7899 */ /* 0x000fe40008011406 */
[----:B------:R-:W-:-:S02]  /*36a0*/  USHF.R.U32.HI UR4, URZ, 0x4, UR4 ;  /* 0x00000004ff047899 */ /* 0x000fc40008011604 */
[----:B------:R-:W-:Y:S02]  /*36b0*/  ULEA.HI UR47, UR47, UR6, URZ, 0x6 ;  /* 0x000000062f2f7291 */ /* 0x000fe4000f8f30ff */
[----:B------:R-:W-:Y:S02]  /*36c0*/  ULOP3.LUT UR5, UR5, 0x3fff, URZ, 0xc0, !UPT ;  /* 0x00003fff05057892 */ /* 0x000fe4000f8ec0ff */
[----:B------:R-:W-:Y:S02]  /*36d0*/  USHF.R.S32.HI UR47, URZ, 0x6, UR47 ;  /* 0x00000006ff2f7899 */ /* 0x000fe4000801142f */
[----:B------:R-:W-:Y:S02]  /*36e0*/  ULOP3.LUT UR4, UR4, 0x3fff, URZ, 0xc0, !UPT ;  /* 0x00003fff04047892 */ /* 0x000fe4000f8ec0ff */
[----:B------:R-:W-:Y:S01]  /*36f0*/  UISETP.LT.AND UP0, UPT, UR47, 0x1, UPT ;  /* 0x000000012f00788c */ /* 0x000fe2000bf01270 */
[----:B------:R-:W-:Y:S01]  /*3700*/  UMOV UR60, 0x0 ;  /* 0x00000000003c7882 */ /* 0x000fe20000000000 */
[----:B------:R-:W-:-:S02]  /*3710*/  UMOV UR61, 0x4100910 ;  /* 0x04100910003d7882 */ /* 0x000fc40000000000 */
[----:B------:R-:W-:Y:S01]  /*3720*/  USEL UR64, UR47, 0x1, !UP0 ;  /* 0x000000012f407887 */ /* 0x000fe2000c000000 */
[----:B------:R-:W-:Y:S01]  /*3730*/  UMOV UR58, 0x0 ;  /* 0x00000000003a7882 */ /* 0x000fe20000000000 */
[----:B------:R-:W-:Y:S01]  /*3740*/  UMOV UR59, 0x4100910 ;  /* 0x04100910003b7882 */ /* 0x000fe20000000000 */
[----:B------:R-:W-:Y:S01]  /*3750*/  UMOV UR56, 0x0 ;  /* 0x0000000000387882 */ /* 0x000fe20000000000 */
[----:B------:R-:W-:Y:S01]  /*3760*/  UMOV UR57, 0x4100910 ;  /* 0x0410091000397882 */ /* 0x000fe20000000000 */
[----:B------:R-:W-:Y:S01]  /*3770*/  UMOV UR54, 0x0 ;  /* 0x0000000000367882 */ /* 0x000fe20000000000 */
[----:B------:R-:W-:Y:S01]  /*3780*/  UMOV UR55, 0x4100910 ;  /* 0x0410091000377882 */ /* 0x000fe20000000000 */
[----:B------:R-:W-:Y:S01]  /*3790*/  UMOV UR52, 0x0 ;  /* 0x0000000000347882 */ /* 0x000fe20000000000 */
[----:B------:R-:W-:Y:S01]  /*37a0*/  UMOV UR53, 0x4100910 ;  /* 0x0410091000357882 */ /* 0x000fe20000000000 */
[----:B------:R-:W-:Y:S02]  /*37b0*/  ULOP3.LUT UR43, UR5, 0x10000, URZ, 0xfc, !UPT ;  /* 0x00010000052b7892 */ /* 0x000fe4000f8efcff */
[----:B------:R-:W-:-:S02]  /*37c0*/  ULOP3.LUT UR44, UR4, 0x10000, URZ, 0xfc, !UPT ;  /* 0x00010000042c7892 */ /* 0x000fc4000f8efcff */
[----:B------:R-:W-:Y:S02]  /*37d0*/  UIADD3 UR64, UPT, UPT, -UR64, URZ, URZ ;  /* 0x000000ff40407290 */ /* 0x000fe4000fffe1ff */
[----:B----4-:R-:W-:Y:S01]  /*37e0*/  UISETP.GE.AND UP4, UPT, UR7, 0x1, UPT ;  /* 0x000000010700788c */ /* 0x010fe2000bf86270 */
[----:B------:R-:W-:Y:S01]  /*37f0*/  UMOV UR50, 0x0 ;  /* 0x0000000000327882 */ /* 0x000fe20000000000 */
[----:B------:R-:W-:Y:S01]  /*3800*/  UMOV UR51, 0x4100910 ;  /* 0x0410091000337882 */ /* 0x000fe20000000000 */
[----:B------:R-:W-:Y:S01]  /*3810*/  UMOV UR48, 0x0 ;  /* 0x0000000000307882 */ /* 0x000fe20000000000 */
[----:B-1----:R-:W-:Y:S01]  /*3820*/  R2UR UR65, R0 ;  /* 0x00000000004172ca */ /* 0x002fe200000e0000 */
[----:B------:R-:W-:-:S14]  /*3830*/  UMOV UR49, 0x4100910 ;  /* 0x0410091000317882 */ /* 0x000fdc0000000000 */
.L_x_68:
[----:B------:R-:W-:Y:S02]  /*3840*/  LEA R0, R10, UR41, 0x3 ;  /* 0x000000290a007c11 */ /* 0x000fe4000f8e18ff */
[----:B------:R-:W-:Y:S02]  /*3850*/  SHF.L.U32 R2, R9, 0x1f, RZ ;  /* 0x0000001f09027819 */ /* 0x000fe400000006ff */
[----:B------:R-:W-:Y:S01]  /*3860*/  PLOP3.LUT P0, PT, PT, PT, UP4, 0x80, 0x8 ;  /* 0x000000000008781c */ /* 0x000fe20003f0f048 */
[----:B------:R-:W-:Y:S01]  /*3870*/  VIADD R3, R0, 0xb0 ;  /* 0x000000b000037836 */ /* 0x000fe20000000000 */
[----:B-1----:R-:W1:Y:S02]  /*3880*/  SYNCS.PHASECHK.TRANS64.TRYWAIT P1, [R0+URZ+0xa0], R2 ;  /* 0x0000a002000075a7 */ /* 0x002e6400080211ff */
[----:B-1-3--:R-:W-:Y:S09]  /*3890*/  @!P1 BRA `(.L_x_62) ;  /* 0x0000004800789947 */ /* 0x00aff20003800000 */
.L_x_143:
[----:B------:R-:W-:Y:S01]  /*38a0*/  LEA R4, R10, UR41, 0x4 ;  /* 0x000000290a047c11 */ /* 0x000fe2000f8e20ff */
[----:B------:R-:W-:Y:S01]  /*38b0*/  @UP4 ULEA UR4, UR39, UR41, 0x3 ;  /* 0x0000002927044291 */ /* 0x000fe2000f8e18ff */
[----:B------:R-:W-:Y:S01]  /*38c0*/  PLOP3.LUT P2, PT, PT, PT, PT, 0x80, 0x8 ;  /* 0x000000000008781c */ /* 0x000fe20003f4f070 */
[----:B------:R-:W-:Y:S01]  /*38d0*/  ULEA UR46, UR45, UR41, 0x3 ;  /* 0x000000292d2e7291 */ /* 0x000fe2000f8e18ff */
[----:B------:R-:W-:Y:S02]  /*38e0*/  PRMT R3, RZ, 0x654, R3 ;  /* 0x00000654ff037816 */ /* 0x000fe40000000003 */
[----:B------:R-:W2:Y:S01]  /*38f0*/  LDS.128 R4, [R4+0x130] ;  /* 0x0001300004047984 */ /* 0x000ea20000000c00 */
[----:B-1----:R-:W-:Y:S02]  /*3900*/  @P0 SHF.L.U32 R2, R8, 0x1f, RZ ;  /* 0x0000001f08020819 */ /* 0x002fe400000006ff */
[----:B------:R-:W-:Y:S01]  /*3910*/  SHF.L.U32 R0, R11, 0x1f, RZ ;  /* 0x0000001f0b007819 */ /* 0x000fe200000006ff */
[----:B------:R-:W-:Y:S01]  /*3920*/  @!PT LDS RZ, [RZ] ;  /* 0x00000000fffff984 */ /* 0x000fe20000000800 */
[----:B------:R-:W-:Y:S01]  /*3930*/  @!PT LDS RZ, [RZ] ;  /* 0x00000000fffff984 */ /* 0x000fe20000000800 */
[----:B------:R-:W-:Y:S01]  /*3940*/  @!PT LDS RZ, [RZ] ;  /* 0x00000000fffff984 */ /* 0x000fe20000000800 */
[----:B------:R-:W-:Y:S01]  /*3950*/  @!PT LDS RZ, [RZ] ;  /* 0x00000000fffff984 */ /* 0x000fe20000000800 */
[----:B------:R1:W-:Y:S06]  /*3960*/  MEMBAR.ALL.CTA ;  /* 0x0000000000007992 */ /* 0x0003ec0000008000 */
[----:B-1----:R-:W1:Y:S02]  /*3970*/  FENCE.VIEW.ASYNC.S ;  /* 0x00000000000073c6 */ /* 0x002e640000000000 */
[----:B-1----:R1:W-:Y:S01]  /*3980*/  SYNCS.ARRIVE.TRANS64.RED.A1T0 RZ, [R3+URZ], RZ ;  /* 0x000000ff03ff79a7 */ /* 0x0023e200081004ff */
[----:B------:R1:W3:Y:S01]  /*3990*/  @P0 SYNCS.PHASECHK.TRANS64.TRYWAIT P2, [UR4], R2 ;  /* 0x00000002ff0005a7 */ /* 0x0002e20008041104 */
[----:B------:R-:W-:Y:S01]  /*39a0*/  ULEA.HI UR4, UR45, UR45, URZ, 0x1 ;  /* 0x0000002d2d047291 */ /* 0x000fe2000f8f08ff */
[----:B--2---:R-:W-:-:S03]  /*39b0*/  LOP3.LUT P1, RZ, R6, 0x1, RZ, 0xc0, !PT ;  /* 0x0000000106ff7812 */ /* 0x004fc6000782c0ff */
[----:B------:R-:W-:Y:S02]  /*39c0*/  USHF.L.U32 UR5, UR4, 0x5, URZ ;  /* 0x0000000504057899 */ /* 0x000fe400080006ff */
[----:B------:R-:W-:Y:S02]  /*39d0*/  ULOP3.LUT UR36, UR4, 0xffe, URZ, 0xc0, !UPT ;  /* 0x00000ffe04247892 */ /* 0x000fe4000f8ec0ff */
[----:B------:R-:W-:Y:S02]  /*39e0*/  ULOP3.LUT UR4, UR5, 0xffffffc0, URZ, 0xc0, !UPT ;  /* 0xffffffc005047892 */ /* 0x000fe4000f8ec0ff */
[----:B------:R-:W-:Y:S02]  /*39f0*/  UIADD3 UR36, UPT, UPT, -UR36, UR45, URZ ;  /* 0x0000002d24247290 */ /* 0x000fe4000fffe1ff */
[----:B------:R-:W-:Y:S01]  /*3a00*/  UIADD3 UR4, UPT, UPT, UR65, UR4, URZ ;  /* 0x0000000441047290 */ /* 0x000fe2000fffe0ff */
[----:B------:R-:W2:Y:S03]  /*3a10*/  SYNCS.PHASECHK.TRANS64.TRYWAIT P0, [UR46+0xe0], R0 ;  /* 0x0000e000ff0075a7 */ /* 0x000ea6000800112e */
[----:B------:R-:W-:Y:S01]  /*3a20*/  ULEA UR36, UR36, UR4, 0x14 ;  /* 0x0000000424247291 */ /* 0x000fe2000f8ea0ff */
[----:B-123--:R-:W-:Y:S11]  /*3a30*/  @!P0 BRA `(.L_x_63) ;  /* 0x0000004800248947 */ /* 0x00eff60003800000 */
.L_x_145:
[----:B------:R-:W-:Y:S01]  /*3a40*/  IADD3 R10, PT, PT, R10, 0x1, RZ ;  /* 0x000000010a0a7810 */ /* 0x000fe20007ffe0ff */
[----:B------:R-:W-:Y:S06]  /*3a50*/  BRA.U !UP4, `(.L_x_64) ;  /* 0x000000050c107547 */ /* 0x000fec000b800000 */
[----:B------:R-:W-:Y:S01]  /*3a60*/  UPLOP3.LUT UP2, UPT, UPT, UPT, UPT, 0x40, 0x4 ;  /* 0x000000000004789c */ /* 0x000fe20003f4e870 */
[----:B------:R-:W-:Y:S01]  /*3a70*/  UMOV UR38, UR64 ;  /* 0x0000004000267c82 */ /* 0x000fe20008000000 */
[----:B------:R-:W-:Y:S01]  /*3a80*/  UMOV UR37, UR47 ;  /* 0x0000002f00257c82 */ /* 0x000fe20008000000 */
[----:B------:R-:W-:-:S08]  /*3a90*/  UMOV UR5, UR39 ;  /* 0x0000002700057c82 */ /* 0x000fd00008000000 */
.L_x_67:
[----:B------:R-:W-:Y:S02]  /*3aa0*/  UIADD3 UR38, UPT, UPT, UR38, 0x1, URZ ;  /* 0x0000000126267890 */ /* 0x000fe4000fffe0ff */
[----:B------:R-:W-:Y:S02]  /*3ab0*/  ULEA UR7, UR5, UR41, 0x3 ;  /* 0x0000002905077291 */ /* 0x000fe4000f8e18ff */
[----:B------:R-:W-:Y:S01]  /*3ac0*/  UISETP.NE.AND UP3, UPT, UR38, URZ, UPT ;  /* 0x000000ff2600728c */ /* 0x000fe2000bf65270 */
[----:B--23--:R-:W-:Y:S10]  /*3ad0*/  @P2 BRA `(.L_x_65) ;  /* 0x00000000000c2947 */ /* 0x00cff40003800000 */
[----:B-1----:R-:W-:Y:S04]  /*3ae0*/  SHF.L.U32 R2, R8, 0x1f, RZ ;  /* 0x0000001f08027819 */ /* 0x002fe800000006ff */
[----:B------:R-:W1:Y:S02]  /*3af0*/  SYNCS.PHASECHK.TRANS64.TRYWAIT P0, [UR7], R2 ;  /* 0x00000002ff0075a7 */ /* 0x000e640008001107 */
[----:B-1----:R-:W-:Y:S05]  /*3b00*/  @!P0 BRA `(.L_x_66) ;  /* 0x0000004800088947 */ /* 0x002fea0003800000 */
.L_x_65:
[----:B------:R-:W-:Y:S01]  /*3b10*/  UISETP.NE.AND UP0, UPT, UR37, 0x1, UPT ;  /* 0x000000012500788c */ /* 0x000fe2000bf05270 */
[----:B------:R-:W-:Y:S01]  /*3b20*/  PLOP3.LUT P2, PT, PT, PT, PT, 0x80, 0x8 ;  /* 0x000000000008781c */ /* 0x000fe20003f4f070 */
[----:B------:R-:W-:Y:S02]  /*3b30*/  UIADD3 UR4, UPT, UPT, UR5, 0x1, URZ ;  /* 0x0000000105047890 */ /* 0x000fe4000fffe0ff */
[----:B------:R-:W-:Y:S02]  /*3b40*/  UIADD3 UR40, UPT, UPT, UR7, 0x30, URZ ;  /* 0x0000003007287890 */ /* 0x000fe4000fffe0ff */
[----:B------:R-:W-:Y:S01]  /*3b50*/  UISETP.NE.AND UP1, UPT, UR4, 0x6, UPT ;  /* 0x000000060400788c */ /* 0x000fe2000bf25270 */
[----:B------:R-:W-:Y:S01]  /*3b60*/  PLOP3.LUT P0, PT, PT, PT, UP0, 0x80, 0x8 ;  /* 0x000000000008781c */ /* 0x000fe20003f0f008 */
[----:B------:R-:W-:Y:S02]  /*3b70*/  UIADD3 UR37, UPT, UPT, UR37, -0x1, URZ ;  /* 0xffffffff25257890 */ /* 0x000fe4000fffe0ff */
[----:B------:R-:W-:Y:S02]  /*3b80*/  USEL UR6, URZ, 0x1, UP1 ;  /* 0x00000001ff067887 */ /* 0x000fe40008800000 */
[----:B------:R-:W-:Y:S01]  /*3b90*/  USEL UR39, UR4, URZ, UP1 ;  /* 0x000000ff04277287 */ /* 0x000fe20008800000 */
[----:B------:R-:W-:Y:S01]  /*3ba0*/  UMOV UR7, 0x40004040 ;  /* 0x4000404000077882 */ /* 0x000fe20000000000 */
[----:B------:R-:W-:Y:S02]  /*3bb0*/  UMOV UR35, 0x40004040 ;  /* 0x4000404000237882 */ /* 0x000fe40000000000 */
[----:B------:R-:W-:Y:S01]  /*3bc0*/  @UP0 ULEA UR4, UR39, UR41, 0x3 ;  /* 0x0000002927040291 */ /* 0x000fe2000f8e18ff */
[----:B------:R-:W-:Y:S01]  /*3bd0*/  LOP3.LUT R8, R8, UR6, RZ, 0x3c, !PT ;  /* 0x0000000608087c12 */ /* 0x000fe2000f8e3cff */
[----:B------:R-:W-:Y:S01]  /*3be0*/  ULEA UR6, UR5, UR44, 0xa ;  /* 0x0000002c05067291 */ /* 0x000fe2000f8e50ff */
[----:B------:R-:W-:Y:S02]  /*3bf0*/  UMOV UR33, 0x40004040 ;  /* 0x4000404000217882 */ /* 0x000fe40000000000 */
[----:B-1----:R-:W-:Y:S01]  /*3c00*/  @P0 SHF.L.U32 R0, R8, 0x1f, RZ ;  /* 0x0000001f08000819 */ /* 0x002fe200000006ff */
[----:B------:R-:W-:Y:S02]  /*3c10*/  UIADD3 UR34, UPT, UPT, UR6, 0x2, URZ ;  /* 0x0000000206227890 */ /* 0x000fe4000fffe0ff */
[----:B------:R-:W-:Y:S01]  /*3c20*/  UIADD3 UR30, UPT, UPT, UR6, 0x4, URZ ;  /* 0x00000004061e7890 */ /* 0x000fe2000fffe0ff */
[----:B------:R2:W3:Y:S01]  /*3c30*/  @P0 SYNCS.PHASECHK.TRANS64.TRYWAIT P2, [UR4], R0 ;  /* 0x00000000ff0005a7 */ /* 0x0004e20008041104 */
[----:B------:R-:W-:Y:S02]  /*3c40*/  ULEA UR4, UR5, UR43, 0xa ;  /* 0x0000002b05047291 */ /* 0x000fe4000f8e50ff */
[----:B------:R-:W-:Y:S02]  /*3c50*/  UIADD3 UR26, UPT, UPT, UR6, 0x6, URZ ;  /* 0x00000006061a7890 */ /* 0x000fe4000fffe0ff */
        /* <DEDUP_REMOVED lines=10> */
[----:B------:R-:W-:Y:S01]  /*3d00*/  UIADD3 UR8, UPT, UPT, UR4, 0x206, URZ ;  /* 0x0000020604087890 */ /* 0x000fe2000fffe0ff */
[----:B------:R-:W-:Y:S01]  /*3d10*/  UMOV UR5, 0x40004040 ;  /* 0x4000404000057882 */ /* 0x000fe20000000000 */
[----:B------:R-:W-:Y:S01]  /*3d20*/  UMOV UR31, 0x40004040 ;  /* 0x40004040001f7882 */ /* 0x000fe20000000000 */
[----:B------:R1:W-:Y:S01]  /*3d30*/  UTCHMMA gdesc[UR4], gdesc[UR6], tmem[UR36], tmem[UR62], idesc[UR63], UP2 ;  /* 0x00ff3e06040075ea */ /* 0x0003e20009000024 */
[----:B------:R-:W-:Y:S01]  /*3d40*/  UPLOP3.LUT UP2, UPT, UPT, UPT, UPT, 0x80, 0x8 ;  /* 0x000000000008789c */ /* 0x000fe20003f4f070 */
[----:B------:R2:W-:Y:S01]  /*3d50*/  UTCHMMA gdesc[UR32], gdesc[UR34], tmem[UR36], tmem[UR60], idesc[UR61], UPT ;  /* 0x00ff3c22200075ea */ /* 0x0005e2000b800024 */
[----:B------:R-:W-:Y:S01]  /*3d60*/  UMOV UR29, 0x40004040 ;  /* 0x40004040001d7882 */ /* 0x000fe20000000000 */
[----:B------:R-:W-:Y:S01]  /*3d70*/  UMOV UR27, 0x40004040 ;  /* 0x40004040001b7882 */ /* 0x000fe20000000000 */
        /* <DEDUP_REMOVED lines=12> */
[----:B------:R-:W-:Y:S01]  /*3e40*/  UMOV UR9, 0x40004040 ;  /* 0x4000404000097882 */ /* 0x000fe20000000000 */
[----:B------:R2:W-:Y:S01]  /*3e50*/  UTCHMMA gdesc[UR12], gdesc[UR14], tmem[UR36], tmem[UR50], idesc[UR51], UPT ;  /* 0x00ff320e0c0075ea */ /* 0x0005e2000b800024 */
[----:B------:R2:W-:Y:S01]  /*3e60*/  UTCHMMA gdesc[UR8], gdesc[UR10], tmem[UR36], tmem[UR48], idesc[UR49], UPT ;  /* 0x00ff300a080075ea */ /* 0x0005e2000b800024 */
[----:B------:R2:W-:Y:S01]  /*3e70*/  UTCBAR.MULTICAST [UR40], URZ, UR42 ;  /* 0x000000ff280073e9 */ /* 0x0005e2000800082a */
[----:B-1----:R-:W-:Y:S01]  /*3e80*/  UMOV UR5, UR39 ;  /* 0x0000002700057c82 */ /* 0x002fe20008000000 */
[----:B------:R-:W-:Y:S05]  /*3e90*/  BRA.U UP3, `(.L_x_67) ;  /* 0xfffffffd03007547 */ /* 0x000fea000b83ffff */
.L_x_64:
[----:B------:R-:W-:Y:S01]  /*3ea0*/  UIADD3 UR4, UPT, UPT, UR45, 0x1, URZ ;  /* 0x000000012d047890 */ /* 0x000fe2000fffe0ff */
[C---:B------:R-:W-:Y:S01]  /*3eb0*/  ISETP.NE.AND P0, PT, R10.reuse, 0x2, PT ;  /* 0x000000020a00780c */ /* 0x040fe20003f05270 */
[----:B------:R-:W-:Y:S02]  /*3ec0*/  UIADD3 UR5, UPT, UPT, UR46, 0xc0, URZ ;  /* 0x000000c02e057890 */ /* 0x000fe4000fffe0ff */
[----:B------:R-:W-:Y:S01]  /*3ed0*/  UISETP.NE.AND UP0, UPT, UR4, 0x4, UPT ;  /* 0x000000040400788c */ /* 0x000fe2000bf05270 */
[----:B-12---:R-:W-:Y:S02]  /*3ee0*/  SEL R0, RZ, 0x1, P0 ;  /* 0x00000001ff007807 */ /* 0x006fe40000000000 */
[----:B------:R-:W-:Y:S01]  /*3ef0*/  SEL R10, R10, RZ, P0 ;  /* 0x000000ff0a0a7207 */ /* 0x000fe20000000000 */
[----:B------:R-:W-:Y:S01]  /*3f00*/  USEL UR6, URZ, 0x1, UP0 ;  /* 0x00000001ff067887 */ /* 0x000fe20008000000 */
[----:B------:R-:W-:Y:S01]  /*3f10*/  LOP3.LUT R9, R9, R0, RZ, 0x3c, !PT ;  /* 0x0000000009097212 */ /* 0x000fe200078e3cff */
[----:B------:R-:W-:Y:S01]  /*3f20*/  USEL UR45, UR4, URZ, UP0 ;  /* 0x000000ff042d7287 */ /* 0x000fe20008000000 */
[----:B------:R1:W-:Y:S03]  /*3f30*/  UTCBAR [UR5], URZ ;  /* 0x000000ff050073e9 */ /* 0x0003e600080000ff */
[----:B------:R-:W-:Y:S01]  /*3f40*/  LOP3.LUT R11, R11, UR6, RZ, 0x3c, !PT ;  /* 0x000000060b0b7c12 */ /* 0x000fe2000f8e3cff */
[----:B------:R-:W-:Y:S07]  /*3f50*/  @P1 BRA `(.L_x_68) ;  /* 0xfffffff800381947 */ /* 0x000fee000383ffff */
[----:B------:R-:W2:Y:S01]  /*3f60*/  S2UR UR8, SR_CgaCtaId ;  /* 0x00000000000879c3 */ /* 0x000ea20000008800 */
[----:B------:R-:W-:Y:S01]  /*3f70*/  ELECT P0, URZ, PT ;  /* 0x0000000000ff782f */ /* 0x000fe20003800000 */
[----:B------:R-:W-:Y:S01]  /*3f80*/  IMAD.MOV.U32 R0, RZ, RZ, 0x1 ;  /* 0x00000001ff007424 */ /* 0x000fe200078e00ff */
[----:B------:R-:W-:Y:S01]  /*3f90*/  UIADD3 UR41, UPT, UPT, UR41, 0xe0, URZ ;  /* 0x000000e029297890 */ /* 0x000fe2000fffe0ff */
[----:B------:R-:W-:Y:S01]  /*3fa0*/  SHF.L.U32 R2, R11, 0x1f, RZ ;  /* 0x0000001f0b027819 */ /* 0x000fe200000006ff */
[----:B------:R-:W-:-:S03]  /*3fb0*/  UMOV UR4, 0x40 ;  /* 0x0000004000047882 */ /* 0x000fc60000000000 */
[----:B------:R-:W-:Y:S01]  /*3fc0*/  UVIRTCOUNT.DEALLOC.SMPOOL 0x80 ;  /* 0x000000800000784c */ /* 0x000fe20000000000 */
[----:B--2---:R-:W-:Y:S02]  /*3fd0*/  ULEA UR8, UR8, UR4, 0x18 ;  /* 0x0000000408087291 */ /* 0x004fe4000f8ec0ff */
[----:B------:R-:W-:-:S07]  /*3fe0*/  ULEA UR4, UR45, UR41, 0x3 ;  /* 0x000000292d047291 */ /* 0x000fce000f8e18ff */
[----:B------:R2:W-:Y:S02]  /*3ff0*/  @P0 STS.U8 [UR8+0x1c], R0 ;  /* 0x00001c00ff000988 */ /* 0x0005e40008000008 */
[----:B------:R-:W4:Y:S02]  /*4000*/  SYNCS.PHASECHK.TRANS64.TRYWAIT P0, [UR4], R2 ;  /* 0x00000002ff0075a7 */ /* 0x000f240008001104 */
[----:B--2-4-:R-:W-:Y:S05]  /*4010*/  @!P0 BRA `(.L_x_69) ;  /* 0x0000004000dc8947 */ /* 0x014fea0003800000 */
.L_x_148:
[----:B------:R-:W-:-:S04]  /*4020*/  UIADD3 UR4, UPT, UPT, UR45, 0x1, URZ ;  /* 0x000000012d047890 */ /* 0x000fc8000fffe0ff */
[----:B------:R-:W-:-:S04]  /*4030*/  UISETP.NE.AND UP0, UPT, UR4, 0x4, UPT ;  /* 0x000000040400788c */ /* 0x000fc8000bf05270 */
[----:B------:R-:W-:Y:S02]  /*4040*/  USEL UR6, URZ, 0x1, UP0 ;  /* 0x00000001ff067887 */ /* 0x000fe40008000000 */
[----:B------:R-:W-:-:S04]  /*4050*/  USEL UR4, UR4, URZ, UP0 ;  /* 0x000000ff04047287 */ /* 0x000fc80008000000 */
[----:B-1----:R-:W-:Y:S01]  /*4060*/  ULEA UR5, UR4, UR41, 0x3 ;  /* 0x0000002904057291 */ /* 0x002fe2000f8e18ff */
[----:B--2---:R-:W-:-:S04]  /*4070*/  LOP3.LUT R2, R11, UR6, RZ, 0x3c, !PT ;  /* 0x000000060b027c12 */ /* 0x004fc8000f8e3cff */
[----:B------:R-:W-:-:S04]  /*4080*/  SHF.L.U32 R3, R2, 0x1f, RZ ;  /* 0x0000001f02037819 */ /* 0x000fc800000006ff */
[----:B------:R-:W1:Y:S02]  /*4090*/  SYNCS.PHASECHK.TRANS64.TRYWAIT P0, [UR5], R3 ;  /* 0x00000003ff0075a7 */ /* 0x000e640008001105 */
[----:B-1----:R-:W-:Y:S05]  /*40a0*/  @!P0 BRA `(.L_x_70) ;  /* 0x0000004000d08947 */ /* 0x002fea0003800000 */
.L_x_150:
        /* <DEDUP_REMOVED lines=9> */
.L_x_152:
[----:B------:R-:W-:-:S04]  /*4140*/  UIADD3 UR4, UPT, UPT, UR4, 0x1, URZ ;  /* 0x0000000104047890 */ /* 0x000fc8000fffe0ff */
[----:B------:R-:W-:-:S04]  /*4150*/  UISETP.NE.AND UP0, UPT, UR4, 0x4, UPT ;  /* 0x000000040400788c */ /* 0x000fc8000bf05270 */
[----:B------:R-:W-:Y:S02]  /*4160*/  USEL UR5, URZ, 0x1, UP0 ;  /* 0x00000001ff057887 */ /* 0x000fe40008000000 */
[----:B------:R-:W-:-:S04]  /*4170*/  USEL UR4, UR4, URZ, UP0 ;  /* 0x000000ff04047287 */ /* 0x000fc80008000000 */
[----:B------:R-:W-:Y:S01]  /*4180*/  ULEA UR4, UR4, UR41, 0x3 ;  /* 0x0000002904047291 */ /* 0x000fe2000f8e18ff */
[----:B------:R-:W-:-:S04]  /*4190*/  LOP3.LUT R2, R2, UR5, RZ, 0x3c, !PT ;  /* 0x0000000502027c12 */ /* 0x000fc8000f8e3cff */
[----:B------:R-:W-:-:S04]  /*41a0*/  SHF.L.U32 R2, R2, 0x1f, RZ ;  /* 0x0000001f02027819 */ /* 0x000fc800000006ff */
[----:B------:R-:W2:Y:S02]  /*41b0*/  SYNCS.PHASECHK.TRANS64.TRYWAIT P0, [UR4], R2 ;  /* 0x00000002ff0075a7 */ /* 0x000ea40008001104 */
[----:B--2---:R-:W-:Y:S05]  /*41c0*/  @!P0 BRA `(.L_x_72) ;  /* 0x0000004000b88947 */ /* 0x004fea0003800000 */
.L_x_154:
[----:B------:R-:W-:Y:S01]  /*41d0*/  NOP ;  /* 0x0000000000007918 */ /* 0x000fe20000000000 */
[----:B-1----:R-:W1:Y:S01]  /*41e0*/  LDS R0, [UR8+0x14] ;  /* 0x00001408ff007984 */ /* 0x002e620008000800 */
[----:B------:R-:W-:Y:S01]  /*41f0*/  ULOP3.LUT UR4, UR65, 0xffff, URZ, 0xc0, !UPT ;  /* 0x0000ffff41047892 */ /* 0x000fe2000f8ec0ff */
[----:B------:R-:W-:Y:S01]  /*4200*/  UMOV UR5, 0xffff ;  /* 0x0000ffff00057882 */ /* 0x000fe20000000000 */
[----:B------:R-:W-:Y:S02]  /*4210*/  UMOV UR6, 0x1 ;  /* 0x0000000100067882 */ /* 0x000fe40000000000 */
[----:B------:R-:W-:-:S04]  /*4220*/  USHF.R.U32.HI UR4, URZ, 0x5, UR4 ;  /* 0x00000005ff047899 */ /* 0x000fc80008011604 */
[----:B------:R-:W-:Y:S02]  /*4230*/  USHF.L.U32 UR5, UR5, UR4, URZ ;  /* 0x0000000405057299 */ /* 0x000fe400080006ff */
[----:B------:R-:W-:-:S04]  /*4240*/  USHF.L.U32 UR4, UR6, UR4, URZ ;  /* 0x0000000406047299 */ /* 0x000fc800080006ff */
[----:B-1----:R-:W-:-:S04]  /*4250*/  LOP3.LUT R0, R0, UR5, RZ, 0xc0, !PT ;  /* 0x0000000500007c12 */ /* 0x002fc8000f8ec0ff */
[----:B------:R-:W-:-:S13]  /*4260*/  ISETP.NE.AND P0, PT, R0, UR5, PT ;  /* 0x0000000500007c0c */ /* 0x000fda000bf05270 */
[----:B------:R-:W-:Y:S05]  /*4270*/  @P0 BRA `(.L_x_73) ;  /* 0x0000000000580947 */ /* 0x000fea0003800000 */
[----:B------:R-:W1:Y:S02]  /*4280*/  LDS R0, [UR8+0x18] ;  /* 0x00001808ff007984 */ /* 0x000e640008000800 */
[----:B-1----:R-:W-:-:S04]  /*4290*/  LOP3.LUT R0, R0, UR4, RZ, 0xc0, !PT ;  /* 0x0000000400007c12 */ /* 0x002fc8000f8ec0ff */
[----:B------:R-:W-:-:S13]  /*42a0*/  ISETP.NE.AND P0, PT, R0, UR4, PT ;  /* 0x0000000400007c0c */ /* 0x000fda000bf05270 */
[----:B------:R-:W-:Y:S05]  /*42b0*/  @P0 BRA `(.L_x_74) ;  /* 0x00000000003c0947 */ /* 0x000fea0003800000 */
[----:B------:R-:W1:Y:S01]  /*42c0*/  S2R R2, SR_LANEID ;  /* 0x0000000000027919 */ /* 0x000e620000000000 */
[----:B------:R-:W-:-:S06]  /*42d0*/  ULOP3.LUT UR5, URZ, UR5, URZ, 0x33, !UPT ;  /* 0x00000005ff057292 */ /* 0x000fcc000f8e33ff */
[----:B------:R-:W-:-:S04]  /*42e0*/  IMAD.U32 R0, RZ, RZ, UR5 ;  /* 0x00000005ff007e24 */ /* 0x000fc8000f8e00ff */
[----:B------:R2:W4:Y:S02]  /*42f0*/  REDUX UR7, R0 ;  /* 0x00000000000773c4 */ /* 0x0005240000000000 */
[----:B------:R1:W-:Y:S01]  /*4300*/  UTCATOMSWS.AND URZ, UR5 ;  /* 0x0000000500ff79e3 */ /* 0x0003e20008000000 */
[----:B--2---:R-:W-:Y:S01]  /*4310*/  LOP3.LUT R0, RZ, UR4, RZ, 0x33, !PT ;  /* 0x00000004ff007c12 */ /* 0x004fe2000f8e33ff */
[----:B------:R-:W-:Y:S02]  /*4320*/  VOTEU.ANY UR4, UPT, PT ;  /* 0x0000000000047886 */ /* 0x000fe400038e0100 */
[----:B------:R-:W-:Y:S02]  /*4330*/  UFLO.U32 UR4, UR4 ;  /* 0x00000004000472bd */ /* 0x000fe400080e0000 */
[----:B------:R-:W2:Y:S04]  /*4340*/  REDUX UR6, R0 ;  /* 0x00000000000673c4 */ /* 0x000ea80000000000 */
[----:B-1----:R-:W-:-:S02]  /*4350*/  ISETP.EQ.U32.AND P0, PT, R2, UR4, PT ;  /* 0x0000000402007c0c */ /* 0x002fc4000bf02070 */
[----:B----4-:R-:W-:-:S11]  /*4360*/  MOV R2, UR7 ;  /* 0x0000000700027c02 */ /* 0x010fd60008000f00 */
[----:B------:R1:W-:Y:S01]  /*4370*/  @P0 ATOMS.AND RZ, [UR8+0x14], R2 ;  /* 0x00001402ffff098c */ /* 0x0003e2000a800008 */
[----:B--2---:R-:W-:-:S05]  /*4380*/  IMAD.U32 R0, RZ, RZ, UR6 ;  /* 0x00000006ff007e24 */ /* 0x004fca000f8e00ff */
[----:B------:R1:W-:Y:S01]  /*4390*/  @P0 ATOMS.AND RZ, [UR8+0x18], R0 ;  /* 0x00001800ffff098c */ /* 0x0003e2000a800008 */
[----:B------:R-:W-:Y:S05]  /*43a0*/  BRA `(.L_x_75) ;  /* 0x0000000000147947 */ /* 0x000fea0003800000 */
.L_x_74:
[----:B------:R-:W-:Y:S02]  /*43b0*/  MOV R2, 0x43d0 ;  /* 0x000043d000027802 */ /* 0x000fe40000000f00 */
[----:B---3-5:R-:W-:Y:S05]  /*43c0*/  CALL.REL.NOINC `($__internal_0_$__cuda_sm10x_tcgen05_guardrail_trap_col_being_dealloced_not_returned_by_alloc) ;  /* 0x00000044002c7944 */ /* 0x028fea0003c00000 */
[----:B------:R-:W-:Y:S05]  /*43d0*/  BRA `(.L_x_75) ;  /* 0x0000000000087947 */ /* 0x000fea0003800000 */
.L_x_73:
[----:B------:R-:W-:Y:S02]  /*43e0*/  MOV R2, 0x4400 ;  /* 0x0000440000027802 */ /* 0x000fe40000000f00 */
[----:B---3-5:R-:W-:Y:S05]  /*43f0*/  CALL.REL.NOINC `($__internal_2_$__cuda_sm10x_tcgen05_guardrail_trap_unallocated_columns_being_dealloced) ;  /* 0x0000004400387944 */ /* 0x028fea0003c00000 */
.L_x_75:
[----:B------:R-:W-:Y:S01]  /*4400*/  NOP ;  /* 0x0000000000007918 */ /* 0x000fe20000000000 */
[----:B------:R-:W-:Y:S05]  /*4410*/  EXIT ;  /* 0x000000000000794d */ /* 0x000fea0003800000 */
.L_x_57:
[----:B------:R-:W-:-:S09]  /*4420*/  UISETP.NE.OR UP0, UPT, UR22, 0x3, !UP3 ;  /* 0x000000031600788c */ /* 0x000fd2000df05670 */
[----:B------:R-:W-:Y:S05]  /*4430*/  BRA.U UP0, `(.L_x_76) ;  /* 0x0000000d00f07547 */ /* 0x000fea000b800000 */
[----:B------:R-:W1:Y:S01]  /*4440*/  LDCU UR33, c[0x0][0x370] ;  /* 0x00006e00ff2177ac */ /* 0x000e620008000800 */
[----:B------:R-:W2:Y:S01]  /*4450*/  LDC.64 R16, c[0x0][0x348] ;  /* 0x0000d200ff107b82 */ /* 0x000ea20000000a00 */
[----:B------:R-:W-:Y:S02]  /*4460*/  HFMA2 R13, -RZ, RZ, 0, 0 ;  /* 0x00000000ff0d7431 */ /* 0x000fe400000001ff */
[----:B------:R-:W-:Y:S01]  /*4470*/  IMAD.MOV.U32 R15, RZ, RZ, 0x1 ;  /* 0x00000001ff0f7424 */ /* 0x000fe200078e00ff */
[----:B------:R-:W1:Y:S01]  /*4480*/  LDCU.128 UR28, c[0x0][0xb10] ;  /* 0x00016200ff1c77ac */ /* 0x000e620008000c00 */
[----:B------:R-:W-:Y:S01]  /*4490*/  IMAD.MOV.U32 R14, RZ, RZ, RZ ;  /* 0x000000ffff0e7224 */ /* 0x000fe200078e00ff */
[----:B------:R-:W-:Y:S01]  /*44a0*/  MOV R7, 0x2000 ;  /* 0x0000200000077802 */ /* 0x000fe20000000f00 */
[----:B------:R-:W3:Y:S01]  /*44b0*/  LDCU UR32, c[0x0][0x374] ;  /* 0x00006e80ff2077ac */ /* 0x000ee20008000800 */
[----:B------:R-:W4:Y:S01]  /*44c0*/  LDC.64 R2, c[0x0][0x888] ;  /* 0x00022200ff027b82 */ /* 0x000f220000000a00 */
[----:B------:R-:W3:Y:S01]  /*44d0*/  LDCU UR15, c[0x0][0xb0c] ;  /* 0x00016180ff0f77ac */ /* 0x000ee20008000800 */
[----:B------:R-:W3:Y:S06]  /*44e0*/  LDCU UR38, c[0x0][0xb20] ;  /* 0x00016400ff2677ac */ /* 0x000eec0008000800 */
[----:B------:R-:W2:Y:S01]  /*44f0*/  LDC.64 R4, c[0x0][0x890] ;  /* 0x00022400ff047b82 */ /* 0x000ea20000000a00 */
[----:B------:R-:W3:Y:S01]  /*4500*/  LDCU UR4, c[0x0][0xb30] ;  /* 0x00016600ff0477ac */ /* 0x000ee20008000800 */
[----:B-1----:R-:W-:-:S02]  /*4510*/  UIMAD.WIDE.U32 UR6, UR33, UR28, URZ ;  /* 0x0000001c210672a5 */ /* 0x002fc4000f8e00ff */
[----:B---3--:R-:W-:Y:S01]  /*4520*/  UIMAD.WIDE.U32 UR8, UR32, UR31, URZ ;  /* 0x0000001f200872a5 */ /* 0x008fe2000f8e00ff */
[----:B------:R-:W-:Y:S01]  /*4530*/  UMOV UR24, 0x400 ;  /* 0x0000040000187882 */ /* 0x000fe20000000000 */
[----:B------:R-:W-:-:S03]  /*4540*/  UPLOP3.LUT UP3, UPT, UPT, UPT, UPT, 0x40, 0x4 ;  /* 0x000000000004789c */ /* 0x000fc60003f6e870 */
[----:B------:R-:W-:Y:S01]  /*4550*/  UMOV UR6, UR7 ;  /* 0x0000000700067c82 */ /* 0x000fe20008000000 */
[----:B------:R-:W-:Y:S01]  /*4560*/  UISETP.GE.AND UP0, UPT, UR42, 0x1, UPT ;  /* 0x000000012a00788c */ /* 0x000fe2000bf06270 */
[----:B------:R-:W-:Y:S01]  /*4570*/  UMOV UR34, UR9 ;  /* 0x0000000900227c82 */ /* 0x000fe20008000000 */
[----:B------:R-:W-:Y:S01]  /*4580*/  UISETP.NE.AND UP4, UPT, UR42, 0x1, UPT ;  /* 0x000000012a00788c */ /* 0x000fe2000bf85270 */
[----:B------:R-:W1:Y:S01]  /*4590*/  LDCU.64 UR16, c[0x0][0xb28] ;  /* 0x00016500ff1077ac */ /* 0x000e620008000a00 */
[----:B------:R-:W-:Y:S02]  /*45a0*/  ULEA UR24, UR54, UR24, 0x18 ;  /* 0x0000001836187291 */ /* 0x000fe4000f8ec0ff */
[----:B------:R-:W-:Y:S02]  /*45b0*/  UISETP.NE.AND UP6, UPT, UR15, 0x1, UPT ;  /* 0x000000010f00788c */ /* 0x000fe4000bfc5270 */
[----:B------:R-:W-:Y:S02]  /*45c0*/  UISETP.NE.AND UP5, UPT, UR30, 0x1, UPT ;  /* 0x000000011e00788c */ /* 0x000fe4000bfa5270 */
[----:B------:R-:W-:-:S02]  /*45d0*/  USHF.R.U32.HI UR35, URZ, UR29, UR6 ;  /* 0x0000001dff237299 */ /* 0x000fc40008011606 */
[----:B------:R-:W-:Y:S02]  /*45e0*/  USHF.R.U32.HI UR34, URZ, UR38, UR34 ;  /* 0x00000026ff227299 */ /* 0x000fe40008011622 */
[----:B------:R-:W-:Y:S01]  /*45f0*/  UISETP.NE.AND UP2, UPT, UR4, 0x1, UPT ;  /* 0x000000010400788c */ /* 0x000fe2000bf45270 */
[----:B------:R-:W-:-:S10]  /*4600*/  UMOV UR12, URZ ;  /* 0x000000ff000c7c82 */ /* 0x000fd40008000000 */
.L_x_85:
[C---:B------:R-:W-:Y:S02]  /*4610*/  LEA R12, R14.reuse, UR24, 0x3 ;  /* 0x000000180e0c7c11 */ /* 0x040fe4000f8e18ff */
[----:B------:R-:W-:Y:S02]  /*4620*/  SHF.L.U32 R0, R13, 0x1f, RZ ;  /* 0x0000001f0d007819 */ /* 0x000fe400000006ff */
[----:B------:R-:W-:Y:S02]  /*4630*/  LEA R8, R14, UR24, 0x4 ;  /* 0x000000180e087c11 */ /* 0x000fe4000f8e20ff */
[----:B---3--:R-:W3:Y:S02]  /*4640*/  SYNCS.PHASECHK.TRANS64.TRYWAIT P0, [R12+URZ+0xa0], R0 ;  /* 0x0000a0000c0075a7 */ /* 0x008ee400080011ff */
[----:B---3--:R-:W-:Y:S05]  /*4650*/  @!P0 BRA `(.L_x_77) ;  /* 0x0000003c00ac8947 */ /* 0x008fea0003800000 */
.L_x_155:
[----:B------:R-:W1:Y:S01]  /*4660*/  LDS.128 R8, [R8+0x130] ;  /* 0x0001300008087984 */ /* 0x000e620000000c00 */
[----:B------:R-:W-:Y:S01]  /*4670*/  UISETP.GE.AND UP0, UPT, UR42, 0x1, UPT ;  /* 0x000000012a00788c */ /* 0x000fe2000bf06270 */
[----:B------:R-:W-:Y:S01]  /*4680*/  @!PT LDS RZ, [RZ] ;  /* 0x00000000fffff984 */ /* 0x000fe20000000800 */
[----:B------:R-:W-:Y:S01]  /*4690*/  @!PT LDS RZ, [RZ] ;  /* 0x00000000fffff984 */ /* 0x000fe20000000800 */
[----:B------:R-:W-:Y:S01]  /*46a0*/  @!PT LDS RZ, [RZ] ;  /* 0x00000000fffff984 */ /* 0x000fe20000000800 */
[----:B------:R-:W-:Y:S01]  /*46b0*/  @!PT LDS RZ, [RZ] ;  /* 0x00000000fffff984 */ /* 0x000fe20000000800 */
[----:B------:R2:W-:Y:S06]  /*46c0*/  MEMBAR.ALL.CTA ;  /* 0x0000000000007992 */ /* 0x0005ec0000008000 */
[----:B--2---:R-:W2:Y:S01]  /*46d0*/  FENCE.VIEW.ASYNC.S ;  /* 0x00000000000073c6 */ /* 0x004ea20000000000 */
[----:B-1----:R-:W-:Y:S11]  /*46e0*/  LOP3.LUT P0, RZ, R10, 0x1, RZ, 0xc0, !PT ;  /* 0x000000010aff7812 */ /* 0x002ff6000780c0ff */
[----:B------:R-:W-:Y:S02]  /*46f0*/  @!UPT UIADD3 URZ, UPT, UPT, URZ, URZ, URZ ;  /* 0x000000fffffff290 */ /* 0x000fe4000fffe0ff */
[----:B--2---:R-:W-:Y:S01]  /*4700*/  VOTEU.ANY UP1, P0 ;  /* 0x0000000000ff7886 */ /* 0x004fe20000020100 */
[----:B------:R-:W-:Y:S11]  /*4710*/  PLOP3.LUT P0, PT, PT, PT, UP1, 0x80, 0x8 ;  /* 0x000000000008781c */ /* 0x000ff60003f0f018 */
[----:B------:R-:W-:Y:S02]  /*4720*/  @!UPT UIADD3 URZ, UPT, UPT, URZ, URZ, URZ ;  /* 0x000000fffffff290 */ /* 0x000fe4000fffe0ff */
[----:B---3--:R-:W-:Y:S02]  /*4730*/  @P0 SHF.R.U32.HI R0, RZ, 0x10, R9 ;  /* 0x00000010ff000819 */ /* 0x008fe40000011609 */
[----:B------:R-:W-:Y:S02]  /*4740*/  @P0 MOV R6, R8 ;  /* 0x0000000800060202 */ /* 0x000fe40000000f00 */
[----:B------:R-:W-:Y:S01]  /*4750*/  @P0 R2UR UR4, R0 ;  /* 0x00000000000402ca */ /* 0x000fe200000e0000 */
[----:B------:R-:W-:Y:S01]  /*4760*/  VIADD R0, R12, 0xb0 ;  /* 0x000000b00c007836 */ /* 0x000fe20000000000 */
[----:B------:R-:W-:Y:S02]  /*4770*/  @P0 LOP3.LUT R8, R9, 0xffff, RZ, 0xc0, !PT ;  /* 0x0000ffff09080812 */ /* 0x000fe400078ec0ff */
[----:B------:R-:W-:Y:S02]  /*4780*/  @P0 R2UR UR6, R6 ;  /* 0x00000000060602ca */ /* 0x000fe400000e0000 */
[----:B------:R-:W-:Y:S02]  /*4790*/  PRMT R0, RZ, 0x654, R0 ;  /* 0x00000654ff007816 */ /* 0x000fe40000000000 */
[----:B------:R-:W-:Y:S02]  /*47a0*/  @P0 R2UR UR5, R8 ;  /* 0x00000000080502ca */ /* 0x000fe400000e0000 */
[----:B------:R1:W-:Y:S03]  /*47b0*/  SYNCS.ARRIVE.TRANS64.RED.A1T0 RZ, [R0+URZ], RZ ;  /* 0x000000ff00ff79a7 */ /* 0x0003e600081004ff */
[----:B------:R-:W-:Y:S04]  /*47c0*/  @UP1 UMOV UR27, UR4 ;  /* 0x00000004001b1c82 */ /* 0x000fe80008000000 */
[----:B------:R-:W-:Y:S04]  /*47d0*/  @UP1 UMOV UR14, UR6 ;  /* 0x00000006000e1c82 */ /* 0x000fe80008000000 */
[----:B------:R-:W-:Y:S01]  /*47e0*/  @UP1 UMOV UR13, UR5 ;  /* 0x00000005000d1c82 */ /* 0x000fe20008000000 */
[----:B------:R-:W-:Y:S05]  /*47f0*/  BRA.U !UP0, `(.L_x_78) ;  /* 0x0000000108a47547 */ /* 0x000fea000b800000 */
[----:B------:R-:W-:Y:S02]  /*4800*/  UIMAD.WIDE.U32 UR8, UR13, UR31, URZ ;  /* 0x0000001f0d0872a5 */ /* 0x000fe4000f8e00ff */
[----:B------:R-:W-:Y:S02]  /*4810*/  UIMAD.WIDE.U32 UR10, UR14, UR28, URZ ;  /* 0x0000001c0e0a72a5 */ /* 0x000fe4000f8e00ff */
[----:B------:R-:W-:Y:S02]  /*4820*/  USEL UR4, UR32, UR34, !UP5 ;  /* 0x0000002220047287 */ /* 0x000fe4000e800000 */
[----:B------:R-:W-:Y:S02]  /*4830*/  USEL UR7, UR33, UR35, !UP6 ;  /* 0x0000002321077287 */ /* 0x000fe4000f000000 */
[----:B------:R-:W-:Y:S02]  /*4840*/  UIMAD.WIDE.U32 UR18, UR4, UR16, URZ ;  /* 0x00000010041272a5 */ /* 0x000fe4000f8e00ff */
[----:B------:R-:W-:Y:S01]  /*4850*/  UIMAD.WIDE.U32 UR20, UR7, UR16, URZ ;  /* 0x00000010071472a5 */ /* 0x000fe2000f8e00ff */
[----:B------:R-:W-:Y:S02]  /*4860*/  UMOV UR5, UR9 ;  /* 0x0000000900057c82 */ /* 0x000fe40008000000 */
[----:B------:R-:W-:Y:S03]  /*4870*/  USHF.R.U32.HI UR6, URZ, UR38, UR5 ;  /* 0x00000026ff067299 */ /* 0x000fe60008011605 */
[----:B------:R-:W-:Y:S01]  /*4880*/  UMOV UR5, UR11 ;  /* 0x0000000b00057c82 */ /* 0x000fe20008000000 */
[----:B------:R-:W-:Y:S02]  /*4890*/  USEL UR6, UR13, UR6, !UP5 ;  /* 0x000000060d067287 */ /* 0x000fe4000e800000 */
[----:B------:R-:W-:Y:S02]  /*48a0*/  USHF.R.U32.HI UR8, URZ, UR29, UR5 ;  /* 0x0000001dff087299 */ /* 0x000fe40008011605 */
[----:B------:R-:W-:Y:S01]  /*48b0*/  UIMAD.WIDE.U32 UR10, UR6, UR16, URZ ;  /* 0x00000010060a72a5 */ /* 0x000fe2000f8e00ff */
[----:B------:R-:W-:Y:S02]  /*48c0*/  UMOV UR5, UR19 ;  /* 0x0000001300057c82 */ /* 0x000fe40008000000 */
[----:B------:R-:W-:Y:S03]  /*48d0*/  @UP4 USHF.R.U32.HI UR4, URZ, UR17, UR5 ;  /* 0x00000011ff044299 */ /* 0x000fe60008011605 */
[----:B------:R-:W-:Y:S01]  /*48e0*/  UMOV UR5, UR21 ;  /* 0x0000001500057c82 */ /* 0x000fe20008000000 */
[----:B------:R-:W-:Y:S02]  /*48f0*/  UIMAD UR4, UR42, UR4, URZ ;  /* 0x000000042a0472a4 */ /* 0x000fe4000f8e02ff */
[----:B------:R-:W-:Y:S02]  /*4900*/  @UP4 USHF.R.U32.HI UR7, URZ, UR17, UR5 ;  /* 0x00000011ff074299 */ /* 0x000fe40008011605 */
[----:B------:R-:W-:Y:S02]  /*4910*/  USEL UR5, UR14, UR8, !UP6 ;  /* 0x000000080e057287 */ /* 0x000fe4000f000000 */
[----:B------:R-:W-:Y:S02]  /*4920*/  UIMAD UR8, UR42, UR7, URZ ;  /* 0x000000072a0872a4 */ /* 0x000fe4000f8e02ff */
[----:B------:R-:W-:Y:S03]  /*4930*/  UISETP.GE.AND UP0, UPT, UR6, UR4, UPT ;  /* 0x000000040600728c */ /* 0x000fe6000bf06270 */
[----:B------:R-:W-:Y:S01]  /*4940*/  UMOV UR4, UR11 ;  /* 0x0000000b00047c82 */ /* 0x000fe20008000000 */
[----:B------:R-:W-:Y:S02]  /*4950*/  UISETP.GE.OR UP0, UPT, UR5, UR8, UP0 ;  /* 0x000000080500728c */ /* 0x000fe40008706670 */
[----:B------:R-:W-:Y:S02]  /*4960*/  USHF.R.U32.HI UR4, URZ, UR17, UR4 ;  /* 0x00000011ff047299 */ /* 0x000fe40008011604 */
[----:B------:R-:W-:Y:S02]  /*4970*/  UIMAD.WIDE.U32 UR8, UR5, UR16, URZ ;  /* 0x00000010050872a5 */ /* 0x000fe4000f8e00ff */
[----:B------:R-:W-:Y:S04]  /*4980*/  USEL UR10, UR6, UR4, !UP4 ;  /* 0x00000004060a7287 */ /* 0x000fe8000e000000 */
[----:B------:R-:W-:Y:S01]  /*4990*/  UIADD3 UR11, UPT, UPT, -UR10, URZ, URZ ;  /* 0x000000ff0a0b7290 */ /* 0x000fe2000fffe1ff */
[----:B------:R-:W-:Y:S02]  /*49a0*/  @!UP0 UMOV UR4, UR9 ;  /* 0x0000000900048c82 */ /* 0x000fe40008000000 */
[----:B------:R-:W-:Y:S02]  /*49b0*/  @!UP0 USHF.R.U32.HI UR4, URZ, UR17, UR4 ;  /* 0x00000011ff048299 */ /* 0x000fe40008011604 */
[----:B------:R-:W-:Y:S02]  /*49c0*/  UIMAD UR8, UR42, UR11, UR6 ;  /* 0x0000000b2a0872a4 */ /* 0x000fe4000f8e0206 */
[----:B------:R-:W-:Y:S04]  /*49d0*/  @!UP0 USEL UR4, UR5, UR4, !UP4 ;  /* 0x0000000405048287 */ /* 0x000fe8000e000000 */
[----:B------:R-:W-:Y:S02]  /*49e0*/  @!UP0 UIMAD UR8, UR7, UR8, UR4 ;  /* 0x00000008070882a4 */ /* 0x000fe4000f8e0204 */
[----:B------:R-:W-:Y:S02]  /*49f0*/  @!UP0 UIADD3 UR9, UPT, UPT, UR10, -UR4, URZ ;  /* 0x800000040a098290 */ /* 0x000fe4000fffe0ff */
[----:B------:R-:W-:Y:S02]  /*4a00*/  UIADD3 UR4, UPT, UPT, -UR5, URZ, URZ ;  /* 0x000000ff05047290 */ /* 0x000fe4000fffe1ff */
[----:B------:R-:W-:Y:S02]  /*4a10*/  UIADD3 UR7, UPT, UPT, -UR6, URZ, URZ ;  /* 0x000000ff06077290 */ /* 0x000fe4000fffe1ff */
[----:B------:R-:W-:Y:S02]  /*4a20*/  @!UP0 UIMAD UR6, UR9, UR42, UR5 ;  /* 0x0000002a090682a4 */ /* 0x000fe4000f8e0205 */
[----:B------:R-:W-:Y:S02]  /*4a30*/  UIMAD UR14, UR15, UR4, UR14 ;  /* 0x000000040f0e72a4 */ /* 0x000fe4000f8e020e */
[----:B------:R-:W-:Y:S01]  /*4a40*/  UIMAD UR13, UR30, UR7, UR13 ;  /* 0x000000071e0d72a4 */ /* 0x000fe2000f8e020d */
[----:B------:R-:W-:Y:S02]  /*4a50*/  @!UP0 UMOV UR5, UR8 ;  /* 0x0000000800058c82 */ /* 0x000fe40008000000 */
[----:B------:R-:W-:Y:S02]  /*4a60*/  UIMAD UR14, UR5, UR15, UR14 ;  /* 0x0000000f050e72a4 */ /* 0x000fe4000f8e020e */
[----:B------:R-:W-:Y:S11]  /*4a70*/  UIMAD UR13, UR6, UR30, UR13 ;  /* 0x0000001e060d72a4 */ /* 0x000ff6000f8e020d */
[----:B------:R-:W-:Y:S01]  /*4a80*/  @!UPT UIADD3 URZ, UPT, UPT, URZ, URZ, URZ ;  /* 0x000000fffffff290 */ /* 0x000fe2000fffe0ff */
.L_x_78:
[----:B------:R-:W2:Y:S01]  /*4a90*/  @!UP2 LDCU.128 UR20, c[0x0][0xb10] ;  /* 0x00016200ff14a7ac */ /* 0x000ea20008000c00 */
[C---:B------:R-:W-:Y:S02]  /*4aa0*/  ISETP.NE.U32.AND P1, PT, R4.reuse, RZ, PT ;  /* 0x000000ff0400720c */ /* 0x040fe40003f25070 */
[----:B------:R-:W-:Y:S02]  /*4ab0*/  ISETP.NE.U32.AND P0, PT, R4, RZ, PT ;  /* 0x000000ff0400720c */ /* 0x000fe40003f05070 */
[C---:B------:R-:W-:Y:S02]  /*4ac0*/  ISETP.NE.AND.EX P1, PT, R5.reuse, RZ, PT, P1 ;  /* 0x000000ff0500720c */ /* 0x040fe40003f25310 */
[----:B------:R-:W-:Y:S01]  /*4ad0*/  ISETP.NE.AND.EX P0, PT, R5, RZ, PT, P0 ;  /* 0x000000ff0500720c */ /* 0x000fe20003f05300 */
[----:B------:R-:W3:Y:S01]  /*4ae0*/  @!UP2 LDCU UR5, c[0x0][0xb0c] ;  /* 0x00016180ff05a7ac */ /* 0x000ee20008000800 */
[----:B------:R-:W-:Y:S02]  /*4af0*/  USHF.L.U32 UR11, UR25, 0x6, URZ ;  /* 0x00000006190b7899 */ /* 0x000fe400080006ff */
[----:B------:R-:W-:Y:S02]  /*4b00*/  USHF.L.U32 UR10, UR26, 0x6, URZ ;  /* 0x000000061a0a7899 */ /* 0x000fe400080006ff */
[----:B--2---:R-:W-:Y:S07]  /*4b10*/  UIMAD.WIDE.U32 UR6, UR14, UR20, URZ ;  /* 0x000000140e0672a5 */ /* 0x004fee000f8e00ff */
[----:B------:R-:W-:Y:S01]  /*4b20*/  @!UP2 UMOV UR4, UR7 ;  /* 0x000000070004ac82 */ /* 0x000fe20008000000 */
[----:B---3--:R-:W-:Y:S02]  /*4b30*/  @!UP2 UISETP.NE.AND UP0, UPT, UR5, 0x1, UPT ;  /* 0x000000010500a88c */ /* 0x008fe4000bf05270 */
[----:B------:R-:W-:Y:S02]  /*4b40*/  @!UP2 USHF.R.U32.HI UR4, URZ, UR21, UR4 ;  /* 0x00000015ff04a299 */ /* 0x000fe40008011604 */
[----:B------:R-:W-:Y:S02]  /*4b50*/  UIMAD.WIDE.U32 UR6, UR13, UR23, URZ ;  /* 0x000000170d0672a5 */ /* 0x000fe4000f8e00ff */
[----:B------:R-:W-:Y:S02]  /*4b60*/  @!UP2 USEL UR8, UR14, UR4, !UP0 ;  /* 0x000000040e08a287 */ /* 0x000fe4000c000000 */
[----:B------:R-:W-:Y:S03]  /*4b70*/  @!UP2 UISETP.NE.AND UP0, UPT, UR22, 0x1, UPT ;  /* 0x000000011600a88c */ /* 0x000fe6000bf05270 */
[----:B------:R-:W-:Y:S02]  /*4b80*/  @!UP2 UMOV UR6, UR7 ;  /* 0x000000070006ac82 */ /* 0x000fe40008000000 */
[----:B------:R-:W2:Y:S02]  /*4b90*/  @!UP2 LDCU UR4, c[0x0][0xb20] ;  /* 0x00016400ff04a7ac */ /* 0x000ea40008000800 */
[----:B--2---:R-:W-:Y:S04]  /*4ba0*/  @!UP2 USHF.R.U32.HI UR6, URZ, UR4, UR6 ;  /* 0x00000004ff06a299 */ /* 0x004fe80008011606 */
[----:B------:R-:W-:Y:S04]  /*4bb0*/  @!UP2 USEL UR6, UR13, UR6, !UP0 ;  /* 0x000000060d06a287 */ /* 0x000fe8000c000000 */
[----:B------:R-:W-:Y:S02]  /*4bc0*/  @!UP2 UIADD3 UR4, UPT, UPT, -UR8, UR6, URZ ;  /* 0x000000060804a290 */ /* 0x000fe4000fffe1ff */
[----:B------:R-:W-:Y:S02]  /*4bd0*/  @!UP2 UIADD3 UR6, UPT, UPT, UR8, -UR6, URZ ;  /* 0x800000060806a290 */ /* 0x000fe4000fffe0ff */
[----:B------:R-:W-:Y:S02]  /*4be0*/  @!UP2 UIMAD UR14, UR4, UR5, UR14 ;  /* 0x00000005040ea2a4 */ /* 0x000fe4000f8e020e */
[----:B------:R-:W-:Y:S01]  /*4bf0*/  @!UP2 UIMAD UR13, UR6, UR22, UR13 ;  /* 0x00000016060da2a4 */ /* 0x000fe2000f8e020d */
[----:B------:R-:W-:Y:S11]  /*4c00*/  BRA.U UP3, `(.L_x_79) ;  /* 0x0000000103107547 */ /* 0x000ff6000b800000 */
[----:B------:R-:W-:Y:S04]  /*4c10*/  MOV R6, UR37 ;  /* 0x0000002500067c02 */ /* 0x000fe80008000f00 */
[----:B------:R-:W-:Y:S04]  /*4c20*/  SHF.L.U32 R6, R6, 0x1f, RZ ;  /* 0x0000001f06067819 */ /* 0x000fe800000006ff */
[----:B------:R-:W2:Y:S02]  /*4c30*/  SYNCS.PHASECHK.TRANS64.TRYWAIT P2, [UR24+0x98], R6 ;  /* 0x00009806ff0075a7 */ /* 0x000ea40008041118 */
[----:B--2---:R-:W-:Y:S05]  /*4c40*/  @!P2 BRA `(.L_x_80) ;  /* 0x000000380044a947 */ /* 0x004fea0003800000 */
.L_x_79:
[----:B------:R-:W-:Y:S05]  /*4c50*/  @!P1 BRA `(.L_x_81) ;  /* 0x0000000000309947 */ /* 0x000fea0003800000 */
[----:B----4-:R-:W-:Y:S01]  /*4c60*/  ISETP.NE.U32.AND P1, PT, R2, RZ, PT ;  /* 0x000000ff0200720c */ /* 0x010fe20003f25070 */
[----:B------:R-:W2:Y:S01]  /*4c70*/  LDCU.64 UR4, c[0x0][0x358] ;  /* 0x00006b00ff0477ac */ /* 0x000ea20008000a00 */
[----:B------:R-:W-:Y:S02]  /*4c80*/  IMAD.MOV.U32 R53, RZ, RZ, 0x1 ;  /* 0x00000001ff357424 */ /* 0x000fe400078e00ff */
[----:B------:R-:W-:Y:S11]  /*4c90*/  ISETP.NE.AND.EX P1, PT, R3, RZ, PT, P1 ;  /* 0x000000ff0300720c */ /* 0x000ff60003f25310 */
[----:B------:R-:W-:Y:S02]  /*4ca0*/  @!UPT UIADD3 URZ, UPT, UPT, URZ, URZ, URZ ;  /* 0x000000fffffff290 */ /* 0x000fe4000fffe0ff */
[----:B------:R-:W3:Y:S01]  /*4cb0*/  @P1 LDC.64 R8, c[0x0][0x888] ;  /* 0x00022200ff081b82 */ /* 0x000ee20000000a00 */
[----:B-1----:R-:W-:Y:S04]  /*4cc0*/  @P1 IMAD R0, R4, UR36, RZ ;  /* 0x0000002404001c24 */ /* 0x002fe8000f8e02ff */
[----:B---3--:R-:W-:Y:S04]  /*4cd0*/  @P1 IMAD.WIDE R8, R0, 0x4, R8 ;  /* 0x0000000400081825 */ /* 0x008fe800078e0208 */
[----:B------:R-:W-:Y:S01]  /*4ce0*/  HFMA2 R0, -RZ, RZ, 0, 5.9604644775390625e-08 ;  /* 0x00000001ff007431 */ /* 0x000fe200000001ff */
[----:B--2--5:R2:W5:Y:S04]  /*4cf0*/  @P1 LDG.E R26, desc[UR4][R8.64] ;  /* 0x00000004081a1981 */ /* 0x024568000c1e1900 */
[----:B------:R-:W-:Y:S01]  /*4d00*/  @!P1 PRMT R53, R0, 0x7610, R53 ;  /* 0x0000761000359816 */ /* 0x000fe20000000035 */
[----:B--2---:R-:W3:Y:S06]  /*4d10*/  @!P1 LDC R26, c[0x0][0x880] ;  /* 0x00022000ff1a9b82 */ /* 0x004eec0000000800 */
.L_x_81:
[----:B---3-5:R-:W-:Y:S01]  /*4d20*/  @!P0 FSETP.EQ.AND P1, PT, R26, RZ, PT ;  /* 0x000000ff1a00820b */ /* 0x028fe20003f22000 */
[----:B------:R-:W-:Y:S01]  /*4d30*/  @!UPT UIADD3 URZ, UPT, UPT, URZ, URZ, URZ ;  /* 0x000000fffffff290 */ /* 0x000fe2000fffe0ff */
[----:B------:R-:W-:Y:S11]  /*4d40*/  @!P0 BRA `(.L_x_82) ;  /* 0x0000000000188947 */ /* 0x000ff60003800000 */
[----:B------:R-:W-:Y:S02]  /*4d50*/  LOP3.LUT P0, RZ, R53, 0xff, RZ, 0xc0, !PT ;  /* 0x000000ff35ff7812 */ /* 0x000fe4000780c0ff */
[----:B----4-:R-:W-:Y:S04]  /*4d60*/  ISETP.NE.U32.AND P1, PT, R2, RZ, PT ;  /* 0x000000ff0200720c */ /* 0x010fe80003f25070 */
[----:B------:R-:W-:Y:S04]  /*4d70*/  ISETP.NE.AND.EX P1, PT, R3, RZ, PT, P1 ;  /* 0x000000ff0300720c */ /* 0x000fe80003f25310 */
[----:B------:R-:W-:Y:S03]  /*4d80*/  PLOP3.LUT P1, PT, P1, PT, PT, 0x8, 0x80 ;  /* 0x000000000080781c */ /* 0x000fe60000f2e170 */
[----:B------:R-:W-:Y:S11]  /*4d90*/  @P0 FSETP.EQ.AND P1, PT, R26, RZ, PT ;  /* 0x000000ff1a00020b */ /* 0x000ff60003f22000 */
[----:B------:R-:W-:Y:S02]  /*4da0*/  @!UPT UIADD3 URZ, UPT, UPT, URZ, URZ, URZ ;  /* 0x000000fffffff290 */ /* 0x000fe4000fffe0ff */
.L_x_82:
[----:B------:R-:W-:Y:S01]  /*4db0*/  ULEA UR4, UR12, UR24, 0x3 ;  /* 0x000000180c047291 */ /* 0x000fe2000f8e18ff */
[----:B------:R-:W-:Y:S02]  /*4dc0*/  SHF.L.U32 R9, R15, 0x1f, RZ ;  /* 0x0000001f0f097819 */ /* 0x000fe400000006ff */
[----:B------:R-:W-:Y:S04]  /*4dd0*/  ELECT P0, URZ, PT ;  /* 0x0000000000ff782f */ /* 0x000fe80003800000 */
[----:B------:R-:W-:Y:S02]  /*4de0*/  PLOP3.LUT P1, PT, P1, P0, PT, 0xf2, 0x2f ;  /* 0x00000000002f781c */ /* 0x000fe40000f21e72 */
[----:B------:R-:W2:Y:S11]  /*4df0*/  SYNCS.PHASECHK.TRANS64.TRYWAIT P2, [UR4+0x78], R9 ;  /* 0x00007809ff0075a7 */ /* 0x000eb60008041104 */
[----:B------:R-:W-:Y:S05]  /*4e00*/  @!P1 IADD3 R8, P0, PT, R16, 0x580, RZ ;  /* 0x0000058010089810 */ /* 0x000fea0007f1e0ff */
[----:B-1----:R-:W-:Y:S01]  /*4e10*/  @!P1 IMAD.X R6, RZ, RZ, R17, P0 ;  /* 0x000000ffff069224 */ /* 0x002fe200000e0611 */
[----:B--2---:R-:W-:Y:S07]  /*4e20*/  @!P2 BRA `(.L_x_83) ;  /* 0x0000003400e4a947 */ /* 0x004fee0003800000 */
.L_x_158:
[----:B------:R-:W-:Y:S01]  /*4e30*/  @!P1 R2UR UR7, R6 ;  /* 0x00000000060792ca */ /* 0x000fe200000e0000 */
[----:B------:R-:W-:Y:S01]  /*4e40*/  UIADD3 UR5, UPT, UPT, UR12, 0x1, URZ ;  /* 0x000000010c057890 */ /* 0x000fe2000fffe0ff */
[----:B------:R-:W-:Y:S01]  /*4e50*/  @!P1 R2UR UR6, R8 ;  /* 0x00000000080692ca */ /* 0x000fe200000e0000 */
[----:B------:R-:W-:Y:S01]  /*4e60*/  UIADD3 UR9, UPT, UPT, UR4, 0x60, URZ ;  /* 0x0000006004097890 */ /* 0x000fe2000fffe0ff */
[----:B------:R-:W-:Y:S01]  /*4e70*/  @!P1 IMAD.MOV.U32 R6, RZ, RZ, 0x2000 ;  /* 0x00002000ff069424 */ /* 0x000fe200078e00ff */
[----:B------:R-:W-:Y:S01]  /*4e80*/  UISETP.NE.AND UP0, UPT, UR5, 0x3, UPT ;  /* 0x000000030500788c */ /* 0x000fe2000bf05270 */
[----:B------:R-:W-:Y:S01]  /*4e90*/  VIADD R14, R14, 0x1 ;  /* 0x000000010e0e7836 */ /* 0x000fe20000000000 */
[----:B------:R-:W-:Y:S01]  /*4ea0*/  UMOV UR22, 0x0 ;  /* 0x0000000000167882 */ /* 0x000fe20000000000 */
[----:B------:R-:W-:Y:S01]  /*4eb0*/  UMOV UR23, 0x10000000 ;  /* 0x1000000000177882 */ /* 0x000fe20000000000 */
[----:B------:R-:W-:Y:S04]  /*4ec0*/  UPRMT UR20, UR54, 0x654, UR9 ;  /* 0x0000065436147896 */ /* 0x000fe80008000009 */
[----:B-1----:R-:W-:Y:S01]  /*4ed0*/  IMAD.U32 R9, RZ, RZ, UR7 ;  /* 0x00000007ff097e24 */ /* 0x002fe2000f8e00ff */
[----:B------:R-:W-:Y:S01]  /*4ee0*/  USEL UR7, URZ, 0x1, UP0 ;  /* 0x00000001ff077887 */ /* 0x000fe20008000000 */
[----:B------:R-:W-:Y:S01]  /*4ef0*/  IMAD.U32 R8, RZ, RZ, UR6 ;  /* 0x00000006ff087e24 */ /* 0x000fe2000f8e00ff */
[----:B------:R-:W-:Y:S02]  /*4f00*/  USEL UR6, UR5, URZ, UP0 ;  /* 0x000000ff05067287 */ /* 0x000fe40008000000 */
[----:B------:R-:W-:Y:S01]  /*4f10*/  VOTEU.ALL UP0, P1 ;  /* 0x0000000000ff7886 */ /* 0x000fe20000800000 */
[----:B------:R-:W-:Y:S02]  /*4f20*/  @!P1 R2UR UR19, R9 ;  /* 0x00000000091392ca */ /* 0x000fe400000e0000 */
[----:B------:R-:W-:Y:S02]  /*4f30*/  @!P1 R2UR UR18, R8 ;  /* 0x00000000081292ca */ /* 0x000fe400000e0000 */
[----:B------:R-:W-:Y:S01]  /*4f40*/  @!UP0 ULEA UR5, UR12, UR24, 0xd ;  /* 0x000000180c058291 */ /* 0x000fe2000f8e68ff */
[----:B------:R-:W-:Y:S02]  /*4f50*/  LOP3.LUT R15, R15, UR7, RZ, 0x3c, !PT ;  /* 0x000000070f0f7c12 */ /* 0x000fe4000f8e3cff */
[----:B------:R-:W-:Y:S01]  /*4f60*/  UMOV UR12, UR36 ;  /* 0x00000024000c7c82 */ /* 0x000fe20008000000 */
[----:B------:R-:W-:Y:S01]  /*4f70*/  @!UP0 UIADD3 UR8, UPT, UPT, UR5, 0x400, URZ ;  /* 0x0000040005088890 */ /* 0x000fe2000fffe0ff */
[----:B------:R-:W-:Y:S01]  /*4f80*/  SHF.L.U32 R0, R15, 0x1f, RZ ;  /* 0x0000001f0f007819 */ /* 0x000fe200000006ff */
[----:B------:R-:W-:Y:S01]  /*4f90*/  VOTEU.ALL UP0, P1 ;  /* 0x0000000000ff7886 */ /* 0x000fe20000800000 */
[----:B------:R-:W-:Y:S06]  /*4fa0*/  ULEA UR5, UR6, UR24, 0x3 ;  /* 0x0000001806057291 */ /* 0x000fec000f8e18ff */
[----:B------:R1:W-:Y:S01]  /*4fb0*/  @!UP0 UTMALDG.3D [UR8], [UR18], desc[UR22] ;  /* 0x00001608120085b4 */ /* 0x0003e20008011000 */
[----:B------:R1:W-:Y:S01]  /*4fc0*/  @!P1 SYNCS.ARRIVE.TRANS64.RED.A0TR RZ, [UR4+0x60], R6 ;  /* 0x00006006ffff99a7 */ /* 0x0003e20008300404 */
[----:B------:R-:W-:Y:S01]  /*4fd0*/  SYNCS.ARRIVE.TRANS64.RED.A1T0 RZ, [UR20], RZ ;  /* 0x000000ffffff79a7 */ /* 0x000fe20008100414 */
[----:B------:R-:W2:Y:S02]  /*4fe0*/  SYNCS.PHASECHK.TRANS64.TRYWAIT P0, [UR5+0x78], R0 ;  /* 0x00007800ff0075a7 */ /* 0x000ea40008001105 */
[----:B-12---:R-:W-:Y:S05]  /*4ff0*/  @!P0 BRA `(.L_x_84) ;  /* 0x0000003400888947 */ /* 0x006fea0003800000 */
.L_x_160:
[----:B------:R-:W-:Y:S01]  /*5000*/  UIADD3 UR9, UPT, UPT, UR5, 0x60, URZ ;  /* 0x0000006005097890 */ /* 0x000fe2000fffe0ff */
[----:B-1----:R-:W-:Y:S01]  /*5010*/  @!P1 IADD3 R6, P0, PT, R16, 0x580, RZ ;  /* 0x0000058010069810 */ /* 0x002fe20007f1e0ff */
[----:B------:R-:W-:Y:S01]  /*5020*/  UPLOP3.LUT UP3, UPT, UPT, UPT, UPT, 0x80, 0x8 ;  /* 0x000000000008789c */ /* 0x000fe20003f6f070 */
[----:B------:R-:W-:Y:S01]  /*5030*/  R2UR UR23, R55 ;  /* 0x00000000371772ca */ /* 0x000fe200000e0000 */
[----:B------:R-:W-:Y:S01]  /*5040*/  UMOV UR20, 0x0 ;  /* 0x0000000000147882 */ /* 0x000fe20000000000 */
[----:B------:R-:W-:Y:S01]  /*5050*/  @!P1 R2UR UR7, R6 ;  /* 0x00000000060792ca */ /* 0x000fe200000e0000 */
[----:B------:R-:W-:Y:S01]  /*5060*/  @!P1 IMAD.X R0, RZ, RZ, R17, P0 ;  /* 0x000000ffff009224 */ /* 0x000fe200000e0611 */
[----:B------:R-:W-:Y:S01]  /*5070*/  UMOV UR21, 0x10000000 ;  /* 0x1000000000157882 */ /* 0x000fe20000000000 */
[----:B------:R-:W-:Y:S01]  /*5080*/  UMOV UR12, UR36 ;  /* 0x00000024000c7c82 */ /* 0x000fe20008000000 */
[----:B------:R-:W-:Y:S01]  /*5090*/  VOTEU.ALL UP0, P1 ;  /* 0x0000000000ff7886 */ /* 0x000fe20000800000 */
[----:B------:R-:W-:Y:S01]  /*50a0*/  R2UR UR22, R56 ;  /* 0x00000000381672ca */ /* 0x000fe200000e0000 */
[----:B------:R-:W-:Y:S01]  /*50b0*/  UMOV UR36, UR27 ;  /* 0x0000001b00247c82 */ /* 0x000fe20008000000 */
[----:B------:R-:W-:Y:S02]  /*50c0*/  @!P1 R2UR UR4, R0 ;  /* 0x00000000000492ca */ /* 0x000fe400000e0000 */
[----:B------:R-:W-:Y:S01]  /*50d0*/  @!UP0 UIADD3 UR10, UPT, UPT, UR10, 0x20, URZ ;  /* 0x000000200a0a8890 */ /* 0x000fe2000fffe0ff */
[C---:B------:R-:W-:Y:S01]  /*50e0*/  ISETP.NE.AND P0, PT, R14.reuse, 0x2, PT ;  /* 0x000000020e00780c */ /* 0x040fe20003f05270 */
[----:B------:R-:W-:Y:S02]  /*50f0*/  UIADD3 UR26, UPT, UPT, UR13, UR23, URZ ;  /* 0x000000170d1a7290 */ /* 0x000fe4000fffe0ff */
[----:B------:R-:W-:Y:S01]  /*5100*/  IMAD.U32 R8, RZ, RZ, UR7 ;  /* 0x00000007ff087e24 */ /* 0x000fe2000f8e00ff */
[----:B------:R-:W-:Y:S02]  /*5110*/  SEL R0, RZ, 0x1, P0 ;  /* 0x00000001ff007807 */ /* 0x000fe40000000000 */
[----:B------:R-:W-:Y:S02]  /*5120*/  SEL R14, R14, RZ, P0 ;  /* 0x000000ff0e0e7207 */ /* 0x000fe40000000000 */
[----:B------:R-:W-:Y:S01]  /*5130*/  @!P1 R2UR UR18, R8 ;  /* 0x00000000081292ca */ /* 0x000fe200000e0000 */
[----:B------:R-:W-:Y:S01]  /*5140*/  UIADD3 UR25, UPT, UPT, UR14, UR22, URZ ;  /* 0x000000160e197290 */ /* 0x000fe2000fffe0ff */
[----:B------:R-:W-:Y:S01]  /*5150*/  IMAD.U32 R9, RZ, RZ, UR4 ;  /* 0x00000004ff097e24 */ /* 0x000fe2000f8e00ff */
[----:B------:R-:W-:Y:S01]  /*5160*/  @!UP0 ULEA UR4, UR6, UR24, 0xd ;  /* 0x0000001806048291 */ /* 0x000fe2000f8e68ff */
[----:B------:R-:W-:Y:S03]  /*5170*/  LOP3.LUT R13, R13, R0, RZ, 0x3c, !PT ;  /* 0x000000000d0d7212 */ /* 0x000fe600078e3cff */
[----:B------:R-:W-:Y:S01]  /*5180*/  @!P1 R2UR UR19, R9 ;  /* 0x00000000091392ca */ /* 0x000fe200000e0000 */
[----:B------:R-:W-:Y:S01]  /*5190*/  @!UP0 UIADD3 UR8, UPT, UPT, UR4, 0x400, URZ ;  /* 0x0000040004088890 */ /* 0x000fe2000fffe0ff */
[----:B------:R-:W-:Y:S01]  /*51a0*/  VOTEU.ALL UP0, P1 ;  /* 0x0000000000ff7886 */ /* 0x000fe20000800000 */
[----:B------:R-:W-:Y:S10]  /*51b0*/  UPRMT UR4, UR54, 0x654, UR9 ;  /* 0x0000065436047896 */ /* 0x000ff40008000009 */
[----:B------:R1:W-:Y:S01]  /*51c0*/  @!UP0 UTMALDG.3D [UR8], [UR18], desc[UR20] ;  /* 0x00001408120085b4 */ /* 0x0003e20008011000 */
[----:B------:R3:W-:Y:S01]  /*51d0*/  @!P1 SYNCS.ARRIVE.TRANS64.RED.A0TR RZ, [UR5+0x60], R7 ;  /* 0x00006007ffff99a7 */ /* 0x0007e20008300405 */
[----:B------:R-:W-:Y:S01]  /*51e0*/  SYNCS.ARRIVE.TRANS64.RED.A1T0 RZ, [UR4], RZ ;  /* 0x000000ffffff79a7 */ /* 0x000fe20008100404 */
[----:B------:R-:W-:Y:S04]  /*51f0*/  UIADD3 UR4, UPT, UPT, UR6, 0x1, URZ ;  /* 0x0000000106047890 */ /* 0x000fe8000fffe0ff */
[----:B------:R-:W-:Y:S04]  /*5200*/  UISETP.NE.AND UP0, UPT, UR4, 0x3, UPT ;  /* 0x000000030400788c */ /* 0x000fe8000bf05270 */
[----:B------:R-:W-:Y:S06]  /*5210*/  USEL UR5, URZ, 0x1, UP0 ;  /* 0x00000001ff057887 */ /* 0x000fec0008000000 */
[----:B------:R-:W-:Y:S01]  /*5220*/  LOP3.LUT R15, R15, UR5, RZ, 0x3c, !PT ;  /* 0x000000050f0f7c12 */ /* 0x000fe2000f8e3cff */
[----:B-1----:R-:W-:Y:S01]  /*5230*/  USEL UR12, UR4, URZ, UP0 ;  /* 0x000000ff040c7287 */ /* 0x002fe20008000000 */
[----:B------:R-:W-:Y:S11]  /*5240*/  BRA.U UP1, `(.L_x_85) ;  /* 0xfffffff101f07547 */ /* 0x000ff6000b83ffff */
[----:B------:R-:W-:Y:S01]  /*5250*/  UIADD3 UR24, UPT, UPT, UR24, 0x78, URZ ;  /* 0x0000007818187890 */ /* 0x000fe2000fffe0ff */
[----:B----4-:R-:W-:-:S03]  /*5260*/  SHF.L.U32 R2, R15, 0x1f, RZ ;  /* 0x0000001f0f027819 */ /* 0x010fc600000006ff */
[----:B------:R-:W-:-:S09]  /*5270*/  ULEA UR4, UR12, UR24, 0x3 ;  /* 0x000000180c047291 */ /* 0x000fd2000f8e18ff */
[----:B------:R-:W1:Y:S02]  /*5280*/  SYNCS.PHASECHK.TRANS64.TRYWAIT P0, [UR4], R2 ;  /* 0x00000002ff0075a7 */ /* 0x000e640008001104 */
[----:B-1----:R-:W-:Y:S05]  /*5290*/  @!P0 BRA `(.L_x_86) ;  /* 0x0000003000f88947 */ /* 0x002fea0003800000 */
.L_x_162:
        /* <DEDUP_REMOVED lines=9> */
.L_x_164:
[----:B------:R-:W-:-:S04]  /*5330*/  UIADD3 UR4, UPT, UPT, UR4, 0x1, URZ ;  /* 0x0000000104047890 */ /* 0x000fc8000fffe0ff */
[----:B------:R-:W-:-:S04]  /*5340*/  UISETP.NE.AND UP0, UPT, UR4, 0x3, UPT ;  /* 0x000000030400788c */ /* 0x000fc8000bf05270 */
[----:B------:R-:W-:Y:S02]  /*5350*/  USEL UR5, URZ, 0x1, UP0 ;  /* 0x00000001ff057887 */ /* 0x000fe40008000000 */
[----:B------:R-:W-:-:S04]  /*5360*/  USEL UR4, UR4, URZ, UP0 ;  /* 0x000000ff04047287 */ /* 0x000fc80008000000 */
[----:B------:R-:W-:Y:S01]  /*5370*/  ULEA UR4, UR4, UR24, 0x3 ;  /* 0x0000001804047291 */ /* 0x000fe2000f8e18ff */
[----:B-1----:R-:W-:-:S04]  /*5380*/  LOP3.LUT R2, R15, UR5, RZ, 0x3c, !PT ;  /* 0x000000050f027c12 */ /* 0x002fc8000f8e3cff */
[----:B------:R-:W-:Y:S01]  /*5390*/  SHF.L.U32 R2, R2, 0x1f, RZ ;  /* 0x0000001f02027819 */ /* 0x000fe200000006ff */
[----:B------:R-:W-:-:S07]  /*53a0*/  IMAD.U32 R0, RZ, RZ, UR4 ;  /* 0x00000004ff007e24 */ /* 0x000fce000f8e00ff */
.L_x_88:
[----:B-1----:R1:W2:Y:S02]  /*53b0*/  SYNCS.PHASECHK.TRANS64.TRYWAIT P0, [R0+URZ], R2 ;  /* 0x00000002000075a7 */ /* 0x0022a400080011ff */
[----:B--2---:R-:W-:Y:S05]  /*53c0*/  @!P0 NANOSLEEP.SYNCS 0x989680 ;  /* 0x009896800000895d */ /* 0x004fea0003900000 */
[----:B------:R-:W2:Y:S02]  /*53d0*/  @!P0 SYNCS.PHASECHK.TRANS64 P0, [R0+URZ], R2 ;  /* 0x00000002000085a7 */ /* 0x000ea400080010ff */
[----:B--2---:R-:W-:Y:S05]  /*53e0*/  @P0 EXIT ;  /* 0x000000000000094d */ /* 0x004fea0003800000 */
[----:B------:R-:W-:Y:S05]  /*53f0*/  BRA `(.L_x_88) ;  /* 0xfffffffc00ec7947 */ /* 0x000fea000383ffff */
.L_x_76:
[----:B------:R-:W-:-:S06]  /*5400*/  UISETP.GE.AND UP0, UPT, UR22, 0x4, UPT ;  /* 0x000000041600788c */ /* 0x000fcc000bf06270 */
[----:B------:R-:W-:-:S13]  /*5410*/  PLOP3.LUT P0, PT, PT, PT, UP0, 0x80, 0x8 ;  /* 0x000000000008781c */ /* 0x000fda0003f0f008 */
[----:B------:R-:W-:Y:S05]  /*5420*/  @!P0 EXIT ;  /* 0x000000000000894d */ /* 0x000fea0003800000 */
[----:B------:R-:W-:Y:S01]  /*5430*/  BAR.SYNC.DEFER_BLOCKING 0x6, 0xa0 ;  /* 0x0182800000007b1d */ /* 0x000fe20000010000 */
[C---:B------:R-:W-:Y:S01]  /*5440*/  IMAD.SHL.U32 R4, R64.reuse, 0x20, RZ ;  /* 0x0000002040047824 */ /* 0x040fe200078e00ff */
[C---:B------:R-:W-:Y:S01]  /*5450*/  R2P PR, R64.reuse, 0x6 ;  /* 0x0000000640007804 */ /* 0x040fe20000000000 */
[C---:B------:R-:W-:Y:S01]  /*5460*/  IMAD.SHL.U32 R2, R64.reuse, 0x4, RZ ;  /* 0x0000000440027824 */ /* 0x040fe200078e00ff */
[----:B------:R-:W-:Y:S01]  /*5470*/  CS2R R60, SRZ ;  /* 0x00000000003c7805 */ /* 0x000fe2000001ff00 */
[----:B------:R-:W-:Y:S01]  /*5480*/  IMAD.U32 R23, R64, 0x10000, RZ ;  /* 0x0001000040177824 */ /* 0x000fe200078e00ff */
[----:B------:R-:W-:Y:S01]  /*5490*/  UMOV UR44, 0x400 ;  /* 0x00000400002c7882 */ /* 0x000fe20000000000 */
[----:B------:R-:W1:Y:S01]  /*54a0*/  LDCU.64 UR4, c[0x0][0x890] ;  /* 0x00011200ff0477ac */ /* 0x000e620008000a00 */
[----:B------:R-:W2:Y:S01]  /*54b0*/  LDC.64 R50, c[0x0][0x8b0] ;  /* 0x00022c00ff327b82 */ /* 0x000ea20000000a00 */
[----:B------:R-:W-:Y:S01]  /*54c0*/  LOP3.LUT R3, R4, 0xe0, RZ, 0xc0, !PT ;  /* 0x000000e004037812 */ /* 0x000fe200078ec0ff */
[----:B------:R-:W-:Y:S01]  /*54d0*/  IMAD.SHL.U32 R52, R64, 0x10, RZ ;  /* 0x0000001040347824 */ /* 0x000fe200078e00ff */
[----:B------:R-:W-:Y:S01]  /*54e0*/  ULEA UR44, UR54, UR44, 0x18 ;  /* 0x0000002c362c7291 */ /* 0x000fe2000f8ec0ff */
[----:B------:R-:W-:Y:S01]  /*54f0*/  LOP3.LUT R4, R4, 0x100, RZ, 0xc0, !PT ;  /* 0x0000010004047812 */ /* 0x000fe200078ec0ff */
[----:B------:R-:W-:Y:S01]  /*5500*/  IMAD.MOV.U32 R63, RZ, RZ, 0x8 ;  /* 0x00000008ff3f7424 */ /* 0x000fe200078e00ff */
[----:B------:R-:W-:Y:S01]  /*5510*/  LOP3.LUT R2, R3, 0x1c, R2, 0xf8, !PT ;  /* 0x0000001c03027812 */ /* 0x000fe200078ef802 */
[----:B------:R-:W-:Y:S01]  /*5520*/  IMAD.MOV.U32 R62, RZ, RZ, 0x10 ;  /* 0x00000010ff3e7424 */ /* 0x000fe200078e00ff */
[----:B------:R-:W3:Y:S01]  /*5530*/  LDC.64 R48, c[0x0][0x8a8] ;  /* 0x00022a00ff307b82 */ /* 0x000ee20000000a00 */
[----:B------:R-:W-:Y:S01]  /*5540*/  SHF.R.U32.HI R3, RZ, 0x2, R64 ;  /* 0x00000002ff037819 */ /* 0x000fe20000011640 */
[----:B------:R-:W-:Y:S01]  /*5550*/  IMAD.MOV.U32 R22, RZ, RZ, RZ ;  /* 0x000000ffff167224 */ /* 0x000fe200078e00ff */
[----:B------:R-:W-:Y:S01]  /*5560*/  LOP3.LUT R23, R23, 0x600000, RZ, 0xc0, !PT ;  /* 0x0060000017177812 */ /* 0x000fe200078ec0ff */
[----:B------:R-:W-:Y:S01]  /*5570*/  IMAD.MOV.U32 R59, RZ, RZ, RZ ;  /* 0x000000ffff3b7224 */ /* 0x000fe200078e00ff */
[----:B------:R-:W-:Y:S01]  /*5580*/  LOP3.LUT R52, R4, 0x600, R52, 0xf8, !PT ;  /* 0x0000060004347812 */ /* 0x000fe200078ef834 */
[----:B------:R-:W4:Y:S01]  /*5590*/  LDCU UR63, c[0x0][0x370] ;  /* 0x00006e00ff3f77ac */ /* 0x000f220008000800 */
[----:B------:R-:W-:Y:S01]  /*55a0*/  LOP3.LUT R2, R2, 0x4, R3, 0x78, !PT ;  /* 0x0000000402027812 */ /* 0x000fe200078e7803 */
[----:B------:R-:W4:Y:S01]  /*55b0*/  LDS R0, [UR44+0x150] ;  /* 0x0001502cff007984 */ /* 0x000f220008000800 */
[----:B-1----:R-:W-:Y:S01]  /*55c0*/  IMAD.U32 R66, RZ, RZ, UR4 ;  /* 0x00000004ff427e24 */ /* 0x002fe2000f8e00ff */
[----:B------:R-:W-:Y:S01]  /*55d0*/  UIADD3 UR4, UPT, UPT, UR44, 0x400, URZ ;  /* 0x000004002c047890 */ /* 0x000fe2000fffe0ff */
[----:B------:R-:W-:Y:S01]  /*55e0*/  LOP3.LUT R52, R52, R2, RZ, 0xfc, !PT ;  /* 0x0000000234347212 */ /* 0x000fe200078efcff */
[----:B------:R-:W-:Y:S01]  /*55f0*/  IMAD.U32 R65, RZ, RZ, UR5 ;  /* 0x00000005ff417e24 */ /* 0x000fe2000f8e00ff */
[----:B------:R-:W-:Y:S01]  /*5600*/  LOP3.LUT R64, R64, 0x60, RZ, 0xc0, !PT ;  /* 0x0000006040407812 */ /* 0x000fe200078ec0ff */
[----:B------:R-:W1:Y:S01]  /*5610*/  LDCU UR43, c[0x0][0xb0c] ;  /* 0x00016180ff2b77ac */ /* 0x000e620008000800 */
[----:B------:R-:W-:Y:S01]  /*5620*/  SEL R63, R63, 0xfffffff8, !P1 ;  /* 0xfffffff83f3f7807 */ /* 0x000fe20004800000 */
[----:B------:R-:W-:Y:S01]  /*5630*/  IMAD.U32 R68, RZ, RZ, UR4 ;  /* 0x00000004ff447e24 */ /* 0x000fe2000f8e00ff */
[----:B------:R-:W-:Y:S01]  /*5640*/  SEL R62, R62, 0xfffffff0, !P2 ;  /* 0xfffffff03e3e7807 */ /* 0x000fe20005000000 */
[----:B------:R-:W1:Y:S01]  /*5650*/  LDCU UR39, c[0x0][0xb30] ;  /* 0x00016600ff2777ac */ /* 0x000e620008000800 */
[----:B------:R-:W1:Y:S01]  /*5660*/  LDCU.64 UR60, c[0x0][0x888] ;  /* 0x00011100ff3c77ac */ /* 0x000e620008000a00 */
[----:B------:R-:W1:Y:S01]  /*5670*/  LDCU.64 UR40, c[0x0][0xb28] ;  /* 0x00016500ff2877ac */ /* 0x000e620008000a00 */
[----:B------:R-:W1:Y:S01]  /*5680*/  LDCU.128 UR56, c[0x0][0xb10] ;  /* 0x00016200ff3877ac */ /* 0x000e620008000c00 */
[----:B------:R-:W1:Y:S01]  /*5690*/  LDCU UR62, c[0x0][0x374] ;  /* 0x00006e80ff3e77ac */ /* 0x000e620008000800 */
[----:B------:R-:W-:Y:S01]  /*56a0*/  UMOV UR55, 0x1 ;  /* 0x0000000100377882 */ /* 0x000fe20000000000 */
[----:B------:R-:W-:Y:S01]  /*56b0*/  UMOV UR46, URZ ;  /* 0x000000ff002e7c82 */ /* 0x000fe20008000000 */
[----:B------:R-:W-:Y:S01]  /*56c0*/  UMOV UR53, URZ ;  /* 0x000000ff00357c82 */ /* 0x000fe20008000000 */
[----:B------:R-:W-:Y:S01]  /*56d0*/  UMOV UR52, URZ ;  /* 0x000000ff00347c82 */ /* 0x000fe20008000000 */
[----:B-1234-:R-:W-:-:S07]  /*56e0*/  IMAD.IADD R23, R0, 0x1, R23 ;  /* 0x0000000100177824 */ /* 0x01efce00078e0217 */
.L_x_119:
[C---:B------:R-:W-:Y:S02]  /*56f0*/  LEA R0, R59.reuse, UR44, 0x3 ;  /* 0x0000002c3b007c11 */ /* 0x040fe4000f8e18ff */
[----:B------:R-:W-:Y:S02]  /*5700*/  SHF.L.U32 R2, R60, 0x1f, RZ ;  /* 0x0000001f3c027819 */ /* 0x000fe400000006ff */
[----:B------:R-:W-:Y:S02]  /*5710*/  LEA R4, R59, UR44, 0x4 ;  /* 0x0000002c3b047c11 */ /* 0x000fe4000f8e20ff */
[----:B------:R-:W1:Y:S02]  /*5720*/  SYNCS.PHASECHK.TRANS64.TRYWAIT P0, [R0+URZ+0xa0], R2 ;  /* 0x0000a002000075a7 */ /* 0x000e6400080011ff */
[----:B-1----:R-:W-:Y:S05]  /*5730*/  @!P0 BRA `(.L_x_89) ;  /* 0x0000003000008947 */ /* 0x002fea0003800000 */
.L_x_165:
[----:B------:R-:W-:Y:S01]  /*5740*/  R2UR UR7, R67 ;  /* 0x00000000430772ca */ /* 0x000fe200000e0000 */
[----:B------:R-:W2:Y:S01]  /*5750*/  LDS.128 R4, [R4+0x130] ;  /* 0x0001300004047984 */ /* 0x000ea20000000c00 */
[----:B-1----:R-:W-:Y:S01]  /*5760*/  VIADD R0, R0, 0xb0 ;  /* 0x000000b000007836 */ /* 0x002fe20000000000 */
[----:B------:R-:W-:Y:S04]  /*5770*/  UISETP.GE.AND UP0, UPT, UR42, 0x1, UPT ;  /* 0x000000012a00788c */ /* 0x000fe8000bf06270 */
[----:B------:R-:W-:Y:S01]  /*5780*/  PRMT R0, RZ, 0x654, R0 ;  /* 0x00000654ff007816 */ /* 0x000fe20000000000 */
[----:B------:R-:W-:Y:S01]  /*5790*/  @!PT LDS RZ, [RZ] ;  /* 0x00000000fffff984 */ /* 0x000fe20000000800 */
[----:B------:R-:W-:Y:S01]  /*57a0*/  @!PT LDS RZ, [RZ] ;  /* 0x00000000fffff984 */ /* 0x000fe20000000800 */
[----:B------:R-:W-:Y:S01]  /*57b0*/  @!PT LDS RZ, [RZ] ;  /* 0x00000000fffff984 */ /* 0x000fe20000000800 */
[----:B------:R-:W-:Y:S01]  /*57c0*/  @!PT LDS RZ, [RZ] ;  /* 0x00000000fffff984 */ /* 0x000fe20000000800 */
[----:B------:R1:W-:Y:S06]  /*57d0*/  MEMBAR.ALL.CTA ;  /* 0x0000000000007992 */ /* 0x0003ec0000008000 */
[----:B-1----:R-:W1:Y:S02]  /*57e0*/  FENCE.VIEW.ASYNC.S ;  /* 0x00000000000073c6 */ /* 0x002e640000000000 */
[----:B-1----:R1:W-:Y:S01]  /*57f0*/  SYNCS.ARRIVE.TRANS64.RED.A1T0 RZ, [R0+URZ], RZ ;  /* 0x000000ff00ff79a7 */ /* 0x0023e200081004ff */
[----:B--2---:R-:W-:Y:S11]  /*5800*/  LOP3.LUT P0, RZ, R6, 0x1, RZ, 0xc0, !PT ;  /* 0x0000000106ff7812 */ /* 0x004ff6000780c0ff */
[----:B------:R-:W-:Y:S02]  /*5810*/  @!UPT UIADD3 URZ, UPT, UPT, URZ, URZ, URZ ;  /* 0x000000fffffff290 */ /* 0x000fe4000fffe0ff */
[----:B------:R-:W-:Y:S01]  /*5820*/  VOTEU.ANY UP1, P0 ;  /* 0x0000000000ff7886 */ /* 0x000fe20000020100 */
[----:B------:R-:W-:Y:S01]  /*5830*/  PLOP3.LUT P0, PT, PT, PT, UP1, 0x80, 0x8 ;  /* 0x000000000008781c */ /* 0x000fe20003f0f018 */
[----:B------:R-:W-:Y:S06]  /*5840*/  UP2UR UR4, UPR, URZ, 0x2 ;  /* 0x00000002ff047883 */ /* 0x000fec0008000000 */
[----:B------:R-:W-:Y:S06]  /*5850*/  IMAD.U32 R69, RZ, RZ, UR4 ;  /* 0x00000004ff457e24 */ /* 0x000fec000f8e00ff */
[----:B------:R-:W-:Y:S02]  /*5860*/  @P0 SHF.R.U32.HI R2, RZ, 0x10, R5 ;  /* 0x00000010ff020819 */ /* 0x000fe40000011605 */
[----:B------:R-:W-:Y:S02]  /*5870*/  @P0 MOV R3, R4 ;  /* 0x0000000400030202 */ /* 0x000fe40000000f00 */
[----:B------:R-:W-:Y:S02]  /*5880*/  @P0 R2UR UR4, R2 ;  /* 0x00000000020402ca */ /* 0x000fe400000e0000 */
[----:B------:R-:W-:Y:S02]  /*5890*/  @P0 LOP3.LUT R4, R5, 0xffff, RZ, 0xc0, !PT ;  /* 0x0000ffff05040812 */ /* 0x000fe400078ec0ff */
[----:B------:R-:W-:Y:S02]  /*58a0*/  @P0 R2UR UR6, R3 ;  /* 0x00000000030602ca */ /* 0x000fe400000e0000 */
[----:B------:R-:W-:Y:S07]  /*58b0*/  @P0 R2UR UR5, R4 ;  /* 0x00000000040502ca */ /* 0x000fee00000e0000 */
[----:B------:R-:W-:Y:S02]  /*58c0*/  @UP1 UMOV UR7, UR4 ;  /* 0x0000000400071c82 */ /* 0x000fe40008000000 */
[----:B------:R-:W-:Y:S02]  /*58d0*/  IMAD.U32 R67, RZ, RZ, UR7 ;  /* 0x00000007ff437e24 */ /* 0x000fe4000f8e00ff */
[----:B------:R-:W-:Y:S02]  /*58e0*/  @UP1 UMOV UR38, UR6 ;  /* 0x0000000600261c82 */ /* 0x000fe40008000000 */
[----:B------:R-:W-:Y:S01]  /*58f0*/  @UP1 UMOV UR37, UR5 ;  /* 0x0000000500251c82 */ /* 0x000fe20008000000 */
[----:B-1----:R-:W-:Y:S05]  /*5900*/  BRA.U !UP0, `(.L_x_90) ;  /* 0x0000000108cc7547 */ /* 0x002fea000b800000 */
[----:B------:R-:W1:Y:S01]  /*5910*/  LDCU UR12, c[0x0][0xb20] ;  /* 0x00016400ff0c77ac */ /* 0x000e620008000800 */
[----:B------:R-:W-:Y:S02]  /*5920*/  UIMAD.WIDE.U32 UR4, UR62, UR59, URZ ;  /* 0x0000003b3e0472a5 */ /* 0x000fe4000f8e00ff */
[----:B------:R-:W-:Y:S02]  /*5930*/  UIMAD.WIDE.U32 UR6, UR63, UR56, URZ ;  /* 0x000000383f0672a5 */ /* 0x000fe4000f8e00ff */
[----:B------:R-:W-:Y:S02]  /*5940*/  UISETP.NE.AND UP0, UPT, UR58, 0x1, UPT ;  /* 0x000000013a00788c */ /* 0x000fe4000bf05270 */
[----:B------:R-:W-:Y:S02]  /*5950*/  UIMAD.WIDE.U32 UR8, UR37, UR59, URZ ;  /* 0x0000003b250872a5 */ /* 0x000fe4000f8e00ff */
[----:B------:R-:W-:Y:S02]  /*5960*/  UIMAD.WIDE.U32 UR10, UR38, UR56, URZ ;  /* 0x00000038260a72a5 */ /* 0x000fe4000f8e00ff */
[----:B------:R-:W-:Y:S02]  /*5970*/  UISETP.NE.AND UP1, UPT, UR43, 0x1, UPT ;  /* 0x000000012b00788c */ /* 0x000fe4000bf25270 */
[----:B------:R-:W-:Y:S01]  /*5980*/  UISETP.NE.AND UP2, UPT, UR42, 0x1, UPT ;  /* 0x000000012a00788c */ /* 0x000fe2000bf45270 */
[----:B------:R-:W-:Y:S02]  /*5990*/  UMOV UR4, UR5 ;  /* 0x0000000500047c82 */ /* 0x000fe40008000000 */
[----:B-1----:R-:W-:Y:S03]  /*59a0*/  USHF.R.U32.HI UR5, URZ, UR12, UR4 ;  /* 0x0000000cff057299 */ /* 0x002fe60008011604 */
[----:B------:R-:W-:Y:S02]  /*59b0*/  UMOV UR4, UR7 ;  /* 0x0000000700047c82 */ /* 0x000fe40008000000 */
[----:B------:R-:W-:Y:S02]  /*59c0*/  USHF.R.U32.HI UR7, URZ, UR57, UR4 ;  /* 0x00000039ff077299 */ /* 0x000fe40008011604 */
[----:B------:R-:W-:Y:S02]  /*59d0*/  USEL UR4, UR62, UR5, !UP0 ;  /* 0x000000053e047287 */ /* 0x000fe4000c000000 */
[----:B------:R-:W-:Y:S01]  /*59e0*/  USEL UR7, UR63, UR7, !UP1 ;  /* 0x000000073f077287 */ /* 0x000fe2000c800000 */
[----:B------:R-:W-:Y:S01]  /*59f0*/  UMOV UR5, UR9 ;  /* 0x0000000900057c82 */ /* 0x000fe20008000000 */
[----:B------:R-:W-:Y:S02]  /*5a00*/  UIMAD.WIDE.U32 UR8, UR4, UR40, URZ ;  /* 0x00000028040872a5 */ /* 0x000fe4000f8e00ff */
[----:B------:R-:W-:Y:S03]  /*5a10*/  USHF.R.U32.HI UR6, URZ, UR12, UR5 ;  /* 0x0000000cff067299 */ /* 0x000fe60008011605 */
[----:B------:R-:W-:Y:S01]  /*5a20*/  UMOV UR5, UR11 ;  /* 0x0000000b00057c82 */ /* 0x000fe20008000000 */
[----:B------:R-:W-:Y:S02]  /*5a30*/  UIMAD.WIDE.U32 UR10, UR7, UR40, URZ ;  /* 0x00000028070a72a5 */ /* 0x000fe4000f8e00ff */
[----:B------:R-:W-:Y:S02]  /*5a40*/  USHF.R.U32.HI UR12, URZ, UR57, UR5 ;  /* 0x00000039ff0c7299 */ /* 0x000fe40008011605 */
[----:B------:R-:W-:Y:S01]  /*5a50*/  USEL UR6, UR37, UR6, !UP0 ;  /* 0x0000000625067287 */ /* 0x000fe2000c000000 */
[----:B------:R-:W-:Y:S02]  /*5a60*/  UMOV UR5, UR9 ;  /* 0x0000000900057c82 */ /* 0x000fe40008000000 */
[----:B------:R-:W-:Y:S01]  /*5a70*/  UMOV UR10, UR11 ;  /* 0x0000000b000a7c82 */ /* 0x000fe20008000000 */
[----:B------:R-:W-:Y:S02]  /*5a80*/  @UP2 USHF.R.U32.HI UR4, URZ, UR41, UR5 ;  /* 0x00000029ff042299 */ /* 0x000fe40008011605 */
[----:B------:R-:W-:Y:S02]  /*5a90*/  @UP2 USHF.R.U32.HI UR7, URZ, UR41, UR10 ;  /* 0x00000029ff072299 */ /* 0x000fe4000801160a */
[----:B------:R-:W-:Y:S02]  /*5aa0*/  UIMAD UR4, UR42, UR4, URZ ;  /* 0x000000042a0472a4 */ /* 0x000fe4000f8e02ff */
[----:B------:R-:W-:Y:S02]  /*5ab0*/  UIMAD.WIDE.U32 UR10, UR6, UR40, URZ ;  /* 0x00000028060a72a5 */ /* 0x000fe4000f8e00ff */
[----:B------:R-:W-:Y:S02]  /*5ac0*/  USEL UR5, UR38, UR12, !UP1 ;  /* 0x0000000c26057287 */ /* 0x000fe4000c800000 */
[----:B------:R-:W-:Y:S02]  /*5ad0*/  UIMAD UR8, UR42, UR7, URZ ;  /* 0x000000072a0872a4 */ /* 0x000fe4000f8e02ff */
[----:B------:R-:W-:Y:S03]  /*5ae0*/  UISETP.GE.AND UP0, UPT, UR6, UR4, UPT ;  /* 0x000000040600728c */ /* 0x000fe6000bf06270 */
[----:B------:R-:W-:Y:S01]  /*5af0*/  UMOV UR4, UR11 ;  /* 0x0000000b00047c82 */ /* 0x000fe20008000000 */
[----:B------:R-:W-:Y:S02]  /*5b00*/  UISETP.GE.OR UP0, UPT, UR5, UR8, UP0 ;  /* 0x000000080500728c */ /* 0x000fe40008706670 */
[----:B------:R-:W-:Y:S02]  /*5b10*/  USHF.R.U32.HI UR4, URZ, UR41, UR4 ;  /* 0x00000029ff047299 */ /* 0x000fe40008011604 */
[----:B------:R-:W-:Y:S02]  /*5b20*/  UIMAD.WIDE.U32 UR8, UR5, UR40, URZ ;  /* 0x00000028050872a5 */ /* 0x000fe4000f8e00ff */
[----:B------:R-:W-:Y:S02]  /*5b30*/  USEL UR11, UR6, UR4, !UP2 ;  /* 0x00000004060b7287 */ /* 0x000fe4000d000000 */
[----:B------:R-:W-:Y:S02]  /*5b40*/  UIADD3 UR8, UPT, UPT, -UR5, URZ, URZ ;  /* 0x000000ff05087290 */ /* 0x000fe4000fffe1ff */
[----:B------:R-:W-:Y:S01]  /*5b50*/  UIADD3 UR10, UPT, UPT, -UR11, URZ, URZ ;  /* 0x000000ff0b0a7290 */ /* 0x000fe2000fffe1ff */
[----:B------:R-:W-:Y:S01]  /*5b60*/  @!UP0 UMOV UR4, UR9 ;  /* 0x0000000900048c82 */ /* 0x000fe20008000000 */
[----:B------:R-:W-:Y:S02]  /*5b70*/  UIADD3 UR9, UPT, UPT, -UR6, URZ, URZ ;  /* 0x000000ff06097290 */ /* 0x000fe4000fffe1ff */
[----:B------:R-:W-:Y:S02]  /*5b80*/  @!UP0 USHF.R.U32.HI UR4, URZ, UR41, UR4 ;  /* 0x00000029ff048299 */ /* 0x000fe40008011604 */
[----:B------:R-:W-:Y:S02]  /*5b90*/  UIMAD UR10, UR42, UR10, UR6 ;  /* 0x0000000a2a0a72a4 */ /* 0x000fe4000f8e0206 */
[----:B------:R-:W-:Y:S04]  /*5ba0*/  @!UP0 USEL UR4, UR5, UR4, !UP2 ;  /* 0x0000000405048287 */ /* 0x000fe8000d000000 */
[----:B------:R-:W-:Y:S02]  /*5bb0*/  @!UP0 UIMAD UR10, UR7, UR10, UR4 ;  /* 0x0000000a070a82a4 */ /* 0x000fe4000f8e0204 */
[----:B------:R-:W-:Y:S02]  /*5bc0*/  @!UP0 UIADD3 UR11, UPT, UPT, UR11, -UR4, URZ ;  /* 0x800000040b0b8290 */ /* 0x000fe4000fffe0ff */
[----:B------:R-:W-:Y:S02]  /*5bd0*/  UIMAD UR7, UR43, UR8, UR38 ;  /* 0x000000082b0772a4 */ /* 0x000fe4000f8e0226 */
[----:B------:R-:W-:Y:S02]  /*5be0*/  @!UP0 UIMAD UR6, UR11, UR42, UR5 ;  /* 0x0000002a0b0682a4 */ /* 0x000fe4000f8e0205 */
[----:B------:R-:W-:Y:S01]  /*5bf0*/  UIMAD UR4, UR58, UR9, UR37 ;  /* 0x000000093a0472a4 */ /* 0x000fe2000f8e0225 */
[----:B------:R-:W-:Y:S02]  /*5c00*/  @!UP0 UMOV UR5, UR10 ;  /* 0x0000000a00058c82 */ /* 0x000fe40008000000 */
[----:B------:R-:W-:Y:S02]  /*5c10*/  UIMAD UR38, UR5, UR43, UR7 ;  /* 0x0000002b052672a4 */ /* 0x000fe4000f8e0207 */
[----:B------:R-:W-:Y:S11]  /*5c20*/  UIMAD UR37, UR6, UR58, UR4 ;  /* 0x0000003a062572a4 */ /* 0x000ff6000f8e0204 */
[----:B------:R-:W-:Y:S01]  /*5c30*/  @!UPT UIADD3 URZ, UPT, UPT, URZ, URZ, URZ ;  /* 0x000000fffffff290 */ /* 0x000fe2000fffe0ff */
.L_x_90:
[----:B------:R-:W-:Y:S01]  /*5c40*/  UISETP.NE.AND UP0, UPT, UR39, 0x1, UPT ;  /* 0x000000012700788c */ /* 0x000fe2000bf05270 */
[----:B------:R-:W-:Y:S01]  /*5c50*/  R2UR UR11, R68 ;  /* 0x00000000440b72ca */ /* 0x000fe200000e0000 */
[----:B------:R-:W-:Y:S01]  /*5c60*/  USHF.L.U32 UR50, UR25, 0x6, URZ ;  /* 0x0000000619327899 */ /* 0x000fe200080006ff */
[----:B------:R-:W-:Y:S01]  /*5c70*/  IADD3 R59, PT, PT, R59, 0x1, RZ ;  /* 0x000000013b3b7810 */ /* 0x000fe20007ffe0ff */
[----:B------:R-:W-:Y:S07]  /*5c80*/  USHF.L.U32 UR49, UR26, 0x6, URZ ;  /* 0x000000061a317899 */ /* 0x000fee00080006ff */
[----:B------:R-:W1:Y:S01]  /*5c90*/  @!UP0 LDCU.128 UR12, c[0x0][0xb10] ;  /* 0x00016200ff0c87ac */ /* 0x000e620008000c00 */
[----:B------:R-:W2:Y:S01]  /*5ca0*/  @!UP0 LDCU UR5, c[0x0][0xb0c] ;  /* 0x00016180ff0587ac */ /* 0x000ea20008000800 */
[----:B------:R-:W3:Y:S01]  /*5cb0*/  @!UP0 LDCU UR10, c[0x0][0xb20] ;  /* 0x00016400ff0a87ac */ /* 0x000ee20008000800 */
[----:B-1----:R-:W-:Y:S02]  /*5cc0*/  UIMAD.WIDE.U32 UR8, UR38, UR12, URZ ;  /* 0x0000000c260872a5 */ /* 0x002fe4000f8e00ff */
[----:B------:R-:W-:Y:S02]  /*5cd0*/  UIMAD.WIDE.U32 UR6, UR37, UR15, URZ ;  /* 0x0000000f250672a5 */ /* 0x000fe4000f8e00ff */
[----:B------:R-:W-:Y:S03]  /*5ce0*/  @!UP0 UISETP.NE.AND UP1, UPT, UR14, 0x1, UPT ;  /* 0x000000010e00888c */ /* 0x000fe6000bf25270 */
[----:B------:R-:W-:Y:S01]  /*5cf0*/  @!UP0 UMOV UR4, UR9 ;  /* 0x0000000900048c82 */ /* 0x000fe20008000000 */
[----:B--2---:R-:W-:Y:S02]  /*5d00*/  @!UP0 UISETP.NE.AND UP2, UPT, UR5, 0x1, UPT ;  /* 0x000000010500888c */ /* 0x004fe4000bf45270 */
[----:B------:R-:W-:Y:S01]  /*5d10*/  @!UP0 USHF.R.U32.HI UR4, URZ, UR13, UR4 ;  /* 0x0000000dff048299 */ /* 0x000fe20008011604 */
[----:B------:R-:W-:Y:S02]  /*5d20*/  @!UP0 UMOV UR6, UR7 ;  /* 0x0000000700068c82 */ /* 0x000fe40008000000 */
[----:B---3--:R-:W-:Y:S02]  /*5d30*/  @!UP0 USHF.R.U32.HI UR6, URZ, UR10, UR6 ;  /* 0x0000000aff068299 */ /* 0x008fe40008011606 */
[----:B------:R-:W-:Y:S02]  /*5d40*/  @!UP0 USEL UR7, UR38, UR4, !UP2 ;  /* 0x0000000426078287 */ /* 0x000fe4000d000000 */
[----:B------:R-:W-:Y:S04]  /*5d50*/  @!UP0 USEL UR6, UR37, UR6, !UP1 ;  /* 0x0000000625068287 */ /* 0x000fe8000c800000 */
[----:B------:R-:W-:Y:S02]  /*5d60*/  @!UP0 UIADD3 UR4, UPT, UPT, -UR7, UR6, URZ ;  /* 0x0000000607048290 */ /* 0x000fe4000fffe1ff */
[----:B------:R-:W-:Y:S02]  /*5d70*/  @!UP0 UIADD3 UR6, UPT, UPT, UR7, -UR6, URZ ;  /* 0x8000000607068290 */ /* 0x000fe4000fffe0ff */
[----:B------:R-:W-:Y:S02]  /*5d80*/  @!UP0 UIMAD UR38, UR4, UR5, UR38 ;  /* 0x00000005042682a4 */ /* 0x000fe4000f8e0226 */
[----:B------:R-:W-:Y:S02]  /*5d90*/  @!UP0 UIMAD UR37, UR6, UR14, UR37 ;  /* 0x0000000e062582a4 */ /* 0x000fe4000f8e0225 */
[----:B------:R-:W-:Y:S09]  /*5da0*/  ULOP3.LUT UP0, URZ, UR11, 0x3f0, URZ, 0xc0, !UPT ;  /* 0x000003f00bff7892 */ /* 0x000ff2000f80c0ff */
[----:B------:R-:W-:Y:S05]  /*5db0*/  BRA.U !UP0, `(.L_x_91) ;  /* 0x00000001087c7547 */ /* 0x000fea000b800000 */
[----:B------:R-:W1:Y:S01]  /*5dc0*/  LDCU.64 UR8, c[0x4][0x80] ;  /* 0x01001000ff0877ac */ /* 0x000e620008000a00 */
[----:B------:R-:W-:Y:S01]  /*5dd0*/  MOV R2, 0x0 ;  /* 0x0000000000027802 */ /* 0x000fe20000000f00 */
[----:B------:R-:W-:Y:S02]  /*5de0*/  HFMA2 R12, -RZ, RZ, 0, 5.9604644775390625e-08 ;  /* 0x00000001ff0c7431 */ /* 0x000fe400000001ff */
[----:B------:R-:W-:Y:S01]  /*5df0*/  IMAD.MOV.U32 R8, RZ, RZ, 0x70 ;  /* 0x00000070ff087424 */ /* 0x000fe200078e00ff */
[----:B------:R2:W3:Y:S01]  /*5e00*/  LDC.64 R14, c[0x4][R2] ;  /* 0x01000000020e7b82 */ /* 0x0004e20000000a00 */
[----:B------:R-:W4:Y:S01]  /*5e10*/  LDCU.64 UR6, c[0x4][0x88] ;  /* 0x01001100ff0677ac */ /* 0x000f220008000a00 */
[----:B------:R-:W-:Y:S01]  /*5e20*/  IMAD.MOV.U32 R13, RZ, RZ, RZ ;  /* 0x000000ffff0d7224 */ /* 0x000fe200078e00ff */
[----:B------:R-:W2:Y:S01]  /*5e30*/  LDCU.64 UR4, c[0x4][0x8] ;  /* 0x01000100ff0477ac */ /* 0x000ea20008000a00 */
[----:B-1----:R-:W-:Y:S01]  /*5e40*/  MOV R5, UR9 ;  /* 0x0000000900057c02 */ /* 0x002fe20008000f00 */
[----:B------:R-:W-:Y:S01]  /*5e50*/  IMAD.U32 R4, RZ, RZ, UR8 ;  /* 0x00000008ff047e24 */ /* 0x000fe2000f8e00ff */
[----:B----4-:R-:W-:Y:S01]  /*5e60*/  MOV R7, UR7 ;  /* 0x0000000700077c02 */ /* 0x010fe20008000f00 */
[----:B------:R-:W-:Y:S01]  /*5e70*/  IMAD.U32 R6, RZ, RZ, UR6 ;  /* 0x00000006ff067e24 */ /* 0x000fe2000f8e00ff */
[----:B--2---:R-:W-:Y:S01]  /*5e80*/  MOV R11, UR5 ;  /* 0x00000005000b7c02 */ /* 0x004fe20008000f00 */
[----:B------:R-:W-:Y:S02]  /*5e90*/  IMAD.U32 R10, RZ, RZ, UR4 ;  /* 0x00000004ff0a7e24 */ /* 0x000fe4000f8e00ff */
[----:B------:R-:W-:Y:S07]  /*5ea0*/  LEPC R20, `(.L_x_92) ;  /* 0x000000001014794e */ /* 0x000fee0000000000 */
[----:B---3-5:R-:W-:Y:S05]  /*5eb0*/  CALL.ABS.NOINC R14 ;  /* 0x000000000e007343 */ /* 0x028fea0003c00000 */
.L_x_92:
[----:B------:R-:W1:Y:S01]  /*5ec0*/  LDCU.64 UR8, c[0x4][0x80] ;  /* 0x01001000ff0877ac */ /* 0x000e620008000a00 */
[----:B------:R-:W2:Y:S01]  /*5ed0*/  LDC.64 R2, c[0x4][R2] ;  /* 0x0100000002027b82 */ /* 0x000ea20000000a00 */
[----:B------:R-:W-:Y:S02]  /*5ee0*/  HFMA2 R12, -RZ, RZ, 0, 5.9604644775390625e-08 ;  /* 0x00000001ff0c7431 */ /* 0x000fe400000001ff */
[----:B------:R-:W-:Y:S02]  /*5ef0*/  IMAD.MOV.U32 R8, RZ, RZ, 0x70 ;  /* 0x00000070ff087424 */ /* 0x000fe400078e00ff */
[----:B------:R-:W-:Y:S01]  /*5f00*/  IMAD.MOV.U32 R13, RZ, RZ, RZ ;  /* 0x000000ffff0d7224 */ /* 0x000fe200078e00ff */
[----:B------:R-:W3:Y:S01]  /*5f10*/  LDCU.64 UR6, c[0x4][0x88] ;  /* 0x01001100ff0677ac */ /* 0x000ee20008000a00 */
[----:B------:R-:W4:Y:S01]  /*5f20*/  LDCU.64 UR4, c[0x4][0x8] ;  /* 0x01000100ff0477ac */ /* 0x000f220008000a00 */
[----:B-1----:R-:W-:Y:S02]  /*5f30*/  MOV R4, UR8 ;  /* 0x0000000800047c02 */ /* 0x002fe40008000f00 */
[----:B------:R-:W-:Y:S02]  /*5f40*/  MOV R5, UR9 ;  /* 0x0000000900057c02 */ /* 0x000fe40008000f00 */
[----:B---3--:R-:W-:Y:S01]  /*5f50*/  MOV R7, UR7 ;  /* 0x0000000700077c02 */ /* 0x008fe20008000f00 */
[----:B------:R-:W-:Y:S01]  /*5f60*/  IMAD.U32 R6, RZ, RZ, UR6 ;  /* 0x00000006ff067e24 */ /* 0x000fe2000f8e00ff */
[----:B----4-:R-:W-:Y:S01]  /*5f70*/  MOV R11, UR5 ;  /* 0x00000005000b7c02 */ /* 0x010fe20008000f00 */
[----:B------:R-:W-:Y:S02]  /*5f80*/  IMAD.U32 R10, RZ, RZ, UR4 ;  /* 0x00000004ff0a7e24 */ /* 0x000fe4000f8e00ff */
[----:B------:R-:W-:Y:S07]  /*5f90*/  LEPC R20, `(.L_x_91) ;  /* 0x000000001014794e */ /* 0x000fee0000000000 */
[----:B--2---:R-:W-:Y:S05]  /*5fa0*/  CALL.ABS.NOINC R2 ;  /* 0x0000000002007343 */ /* 0x004fea0003c00000 */
.L_x_91:
[----:B------:R-:W-:Y:S02]  /*5fb0*/  R2UR UR6, R57 ;  /* 0x00000000390672ca */ /* 0x000fe400000e0000 */
[----:B------:R-:W-:Y:S02]  /*5fc0*/  R2UR UR5, R66 ;  /* 0x00000000420572ca */ /* 0x000fe400000e0000 */
[----:B------:R-:W-:Y:S02]  /*5fd0*/  R2UR UR4, R65 ;  /* 0x00000000410472ca */ /* 0x000fe400000e0000 */
[----:B------:R-:W-:Y:S02]  /*5fe0*/  ISETP.NE.U32.AND P4, PT, R50, RZ, PT ;  /* 0x000000ff3200720c */ /* 0x000fe40003f85070 */
[----:B------:R-:W-:Y:S02]  /*5ff0*/  ISETP.NE.U32.AND P2, PT, RZ, UR60, PT ;  /* 0x0000003cff007c0c */ /* 0x000fe4000bf45070 */
[----:B------:R-:W-:Y:S02]  /*6000*/  ISETP.NE.AND.EX P4, PT, R51, RZ, PT, P4 ;  /* 0x000000ff3300720c */ /* 0x000fe40003f85340 */
[----:B------:R-:W-:Y:S01]  /*6010*/  ISETP.NE.AND.EX P2, PT, RZ, UR61, PT, P2 ;  /* 0x0000003dff007c0c */ /* 0x000fe2000bf45320 */
[----:B------:R-:W-:Y:S02]  /*6020*/  UISETP.NE.AND UP2, UPT, UR6, URZ, UPT ;  /* 0x000000ff0600728c */ /* 0x000fe4000bf45270 */
[----:B------:R-:W-:Y:S04]  /*6030*/  UISETP.NE.U32.AND UP0, UPT, UR5, URZ, UPT ;  /* 0x000000ff0500728c */ /* 0x000fe8000bf05070 */
[----:B------:R-:W-:Y:S01]  /*6040*/  UISETP.NE.AND.EX UP1, UPT, UR4, URZ, UPT, UP0 ;  /* 0x000000ff0400728c */ /* 0x000fe2000bf25300 */
[----:B------:R-:W-:Y:S01]  /*6050*/  PLOP3.LUT P1, PT, PT, PT, UP2, 0x80, 0x8 ;  /* 0x000000000008781c */ /* 0x000fe20003f2f028 */
[----:B------:R-:W-:Y:S03]  /*6060*/  UPLOP3.LUT UP0, UPT, UPT, UPT, UPT, 0x40, 0x4 ;  /* 0x000000000004789c */ /* 0x000fe60003f0e870 */
[----:B------:R-:W-:Y:S06]  /*6070*/  @UP2 UPLOP3.LUT UP0, UPT, UPT, UPT, UP1, 0x80, 0x8 ;  /* 0x000000000008289c */ /* 0x000fec0003f0f010 */
[----:B------:R-:W-:Y:S01]  /*6080*/  PLOP3.LUT P0, PT, PT, PT, UP0, 0x80, 0x8 ;  /* 0x000000000008781c */ /* 0x000fe20003f0f008 */
[----:B------:R-:W-:Y:S01]  /*6090*/  @!UPT UIADD3 URZ, UPT, UPT, URZ, URZ, URZ ;  /* 0x000000fffffff290 */ /* 0x000fe2000fffe0ff */
[----:B------:R-:W-:Y:S11]  /*60a0*/  BRA.U !UP1, `(.L_x_93) ;  /* 0x0000000109407547 */ /* 0x000ff6000b800000 */
[----:B------:R-:W-:Y:S01]  /*60b0*/  UISETP.NE.U32.AND UP0, UPT, UR60, URZ, UPT ;  /* 0x000000ff3c00728c */ /* 0x000fe2000bf05070 */
[----:B------:R-:W-:Y:S01]  /*60c0*/  R2UR UR6, R66 ;  /* 0x00000000420672ca */ /* 0x000fe200000e0000 */
[----:B------:R-:W1:Y:S01]  /*60d0*/  LDCU.64 UR8, c[0x0][0x358] ;  /* 0x00006b00ff0877ac */ /* 0x000e620008000a00 */
[----:B------:R-:W-:Y:S02]  /*60e0*/  HFMA2 R53, -RZ, RZ, 0, 5.9604644775390625e-08 ;  /* 0x00000001ff357431 */ /* 0x000fe400000001ff */
[----:B------:R-:W-:Y:S01]  /*60f0*/  IMAD.MOV.U32 R0, RZ, RZ, 0x1 ;  /* 0x00000001ff007424 */ /* 0x000fe200078e00ff */
[----:B------:R-:W-:Y:S06]  /*6100*/  UISETP.NE.AND.EX UP0, UPT, UR61, URZ, UPT, UP0 ;  /* 0x000000ff3d00728c */ /* 0x000fec000bf05300 */
[----:B------:R-:W-:Y:S05]  /*6110*/  PLOP3.LUT P3, PT, PT, PT, UP0, 0x80, 0x8 ;  /* 0x000000000008781c */ /* 0x000fea0003f6f008 */
[----:B------:R-:W2:Y:S01]  /*6120*/  @UP0 LDCU.64 UR4, c[0x0][0x888] ;  /* 0x00011100ff0407ac */ /* 0x000ea20008000a00 */
[----:B------:R-:W-:Y:S07]  /*6130*/  @UP0 UIMAD UR6, UR36, UR6, URZ ;  /* 0x00000006240602a4 */ /* 0x000fee000f8e02ff */
[----:B------:R-:W-:Y:S01]  /*6140*/  @!P3 PRMT R53, R0, 0x7610, R53 ;  /* 0x000076100035b816 */ /* 0x000fe20000000035 */
[----:B--2---:R-:W-:Y:S06]  /*6150*/  @UP0 UIMAD.WIDE UR4, UR6, 0x4, UR4 ;  /* 0x00000004060408a5 */ /* 0x004fec000f8e0204 */
[----:B-----5:R-:W-:Y:S02]  /*6160*/  IMAD.U32 R26, RZ, RZ, UR4 ;  /* 0x00000004ff1a7e24 */ /* 0x020fe4000f8e00ff */
[----:B------:R-:W-:Y:S03]  /*6170*/  IMAD.U32 R27, RZ, RZ, UR5 ;  /* 0x00000005ff1b7e24 */ /* 0x000fe6000f8e00ff */
[----:B------:R-:W2:Y:S02]  /*6180*/  @!UP0 LDCU UR4, c[0x0][0x880] ;  /* 0x00011000ff0487ac */ /* 0x000ea40008000800 */
[----:B-1----:R1:W5:Y:S02]  /*6190*/  @P3 LDG.E R26, desc[UR8][R26.64] ;  /* 0x000000081a1a3981 */ /* 0x002364000c1e1900 */
[----:B-12---:R-:W-:Y:S02]  /*61a0*/  @!P3 MOV R26, UR4 ;  /* 0x00000004001abc02 */ /* 0x006fe40008000f00 */
.L_x_93:
[----:B------:R-:W-:Y:S05]  /*61b0*/  @!P4 BRA `(.L_x_94) ;  /* 0x000000000024c947 */ /* 0x000fea0003800000 */
[----:B------:R-:W-:Y:S01]  /*61c0*/  ISETP.NE.U32.AND P3, PT, R48, RZ, PT ;  /* 0x000000ff3000720c */ /* 0x000fe20003f65070 */
[----:B------:R-:W1:Y:S03]  /*61d0*/  LDCU.64 UR4, c[0x0][0x358] ;  /* 0x00006b00ff0477ac */ /* 0x000e660008000a00 */
[----:B------:R-:W-:Y:S11]  /*61e0*/  ISETP.NE.AND.EX P3, PT, R49, RZ, PT, P3 ;  /* 0x000000ff3100720c */ /* 0x000ff60003f65330 */
[----:B------:R-:W-:Y:S02]  /*61f0*/  @!UPT UIADD3 URZ, UPT, UPT, URZ, URZ, URZ ;  /* 0x000000fffffff290 */ /* 0x000fe4000fffe0ff */
[----:B------:R-:W2:Y:S01]  /*6200*/  @P3 LDC.64 R2, c[0x0][0x8a8] ;  /* 0x00022a00ff023b82 */ /* 0x000ea20000000a00 */
[----:B------:R-:W-:Y:S04]  /*6210*/  @P3 IMAD R0, R50, UR36, RZ ;  /* 0x0000002432003c24 */ /* 0x000fe8000f8e02ff */
[----:B--2---:R-:W-:Y:S05]  /*6220*/  @P3 IMAD.WIDE R2, R0, 0x4, R2 ;  /* 0x0000000400023825 */ /* 0x004fea00078e0202 */
[----:B-1---5:R1:W5:Y:S02]  /*6230*/  @P3 LDG.E R24, desc[UR4][R2.64] ;  /* 0x0000000402183981 */ /* 0x022364000c1e1900 */
[----:B-1----:R-:W2:Y:S02]  /*6240*/  @!P3 LDC R24, c[0x0][0x8a0] ;  /* 0x00022800ff18bb82 */ /* 0x002ea40000000800 */
.L_x_94:
[----:B-----5:R-:W-:Y:S01]  /*6250*/  FSETP.NEU.AND P3, PT, R26, RZ, PT ;  /* 0x000000ff1a00720b */ /* 0x020fe20003f6d000 */
[----:B------:R-:W-:Y:S01]  /*6260*/  IMAD.U32 R2, RZ, RZ, UR46 ;  /* 0x0000002eff027e24 */ /* 0x000fe2000f8e00ff */
[----:B------:R-:W-:Y:S01]  /*6270*/  SEL R5, RZ, 0xffffffff, P2 ;  /* 0xffffffffff057807 */ /* 0x000fe20001000000 */
[----:B------:R-:W-:Y:S01]  /*6280*/  ULOP3.LUT UR4, UR55, 0x1, URZ, 0x3c, !UPT ;  /* 0x0000000137047892 */ /* 0x000fe2000f8e3cff */
[----:B------:R-:W-:Y:S01]  /*6290*/  @P1 LOP3.LUT P2, RZ, R53, 0xff, RZ, 0xc0, !PT ;  /* 0x000000ff35ff1812 */ /* 0x000fe2000784c0ff */
[----:B------:R-:W-:Y:S01]  /*62a0*/  BSSY B1, `(.L_x_95) ;  /* 0x000004b000017945 */ /* 0x000fe20003800000 */
[----:B------:R-:W-:Y:S01]  /*62b0*/  @P1 SEL R0, RZ, 0xffffffff, P3 ;  /* 0xffffffffff001807 */ /* 0x000fe20001800000 */
[----:B------:R-:W-:Y:S01]  /*62c0*/  IMAD.MOV.U32 R76, RZ, RZ, 0x1 ;  /* 0x00000001ff4c7424 */ /* 0x000fe200078e00ff */
[----:B------:R-:W-:Y:S01]  /*62d0*/  LEA R2, R2, UR44, 0x3 ;  /* 0x0000002c02027c11 */ /* 0x000fe2000f8e18ff */
[----:B------:R-:W-:Y:S01]  /*62e0*/  IMAD.U32 R74, RZ, RZ, UR4 ;  /* 0x00000004ff4a7e24 */ /* 0x000fe2000f8e00ff */
[----:B------:R-:W-:Y:S01]  /*62f0*/  @P0 SEL R0, R5, R0, !P2 ;  /* 0x0000000005000207 */ /* 0x000fe20005000000 */
[----:B------:R-:W-:Y:S01]  /*6300*/  IMAD.U32 R75, RZ, RZ, UR46 ;  /* 0x0000002eff4b7e24 */ /* 0x000fe2000f8e00ff */
[----:B------:R-:W-:Y:S02]  /*6310*/  LEA R71, R22, UR44, 0x3 ;  /* 0x0000002c16477c11 */ /* 0x000fe4000f8e18ff */
[----:B------:R-:W-:Y:S02]  /*6320*/  CS2R R38, SRZ ;  /* 0x0000000000267805 */ /* 0x000fe4000001ff00 */
[----:B------:R-:W-:Y:S02]  /*6330*/  @P1 LOP3.LUT R0, R0, 0x1, RZ, 0xc0, !PT ;  /* 0x0000000100001812 */ /* 0x000fe400078ec0ff */
[----:B------:R-:W-:Y:S02]  /*6340*/  CS2R R36, SRZ ;  /* 0x0000000000247805 */ /* 0x000fe4000001ff00 */
[----:B------:R-:W-:Y:S02]  /*6350*/  SHF.L.U32 R3, R61, 0x1f, RZ ;  /* 0x0000001f3d037819 */ /* 0x000fe400000006ff */
[----:B------:R-:W-:Y:S02]  /*6360*/  CS2R R34, SRZ ;  /* 0x0000000000227805 */ /* 0x000fe4000001ff00 */
[----:B------:R-:W-:Y:S02]  /*6370*/  ISETP.NE.U32.OR P5, PT, R0, 0x1, !P1 ;  /* 0x000000010000780c */ /* 0x000fe40004fa5470 */
[----:B------:R-:W-:Y:S02]  /*6380*/  CS2R R32, SRZ ;  /* 0x0000000000207805 */ /* 0x000fe4000001ff00 */
[----:B------:R-:W-:Y:S02]  /*6390*/  PLOP3.LUT P2, PT, PT, PT, UP1, 0x80, 0x8 ;  /* 0x000000000008781c */ /* 0x000fe40003f4f018 */
[----:B------:R-:W-:Y:S02]  /*63a0*/  CS2R R42, SRZ ;  /* 0x00000000002a7805 */ /* 0x000fe4000001ff00 */
[----:B------:R-:W-:Y:S02]  /*63b0*/  LEA.HI R25, R22, R22, RZ, 0x1 ;  /* 0x0000001616197211 */ /* 0x000fe400078f08ff */
[----:B------:R-:W-:Y:S02]  /*63c0*/  CS2R R40, SRZ ;  /* 0x0000000000287805 */ /* 0x000fe4000001ff00 */
[----:B------:R-:W-:Y:S02]  /*63d0*/  LOP3.LUT P4, R58, R53, 0xff, RZ, 0xc0, !PT ;  /* 0x000000ff353a7812 */ /* 0x000fe4000788c0ff */
[----:B------:R-:W-:Y:S02]  /*63e0*/  CS2R R46, SRZ ;  /* 0x00000000002e7805 */ /* 0x000fe4000001ff00 */
[----:B------:R-:W-:Y:S02]  /*63f0*/  SEL R4, RZ, 0xffffffff, P3 ;  /* 0xffffffffff047807 */ /* 0x000fe40001800000 */
[----:B------:R-:W-:Y:S02]  /*6400*/  CS2R R44, SRZ ;  /* 0x00000000002c7805 */ /* 0x000fe4000001ff00 */
[----:B------:R-:W-:Y:S02]  /*6410*/  P2R R70, PR, RZ, 0x20 ;  /* 0x00000020ff467803 */ /* 0x000fe40000000000 */
[----:B------:R-:W-:Y:S02]  /*6420*/  @P5 SHF.L.U32 R0, R74, 0x1f, RZ ;  /* 0x0000001f4a005819 */ /* 0x000fe400000006ff */
[----:B------:R-:W-:Y:S02]  /*6430*/  @P2 SEL R4, R5, R4, !P4 ;  /* 0x0000000405042207 */ /* 0x000fe40006000000 */
[----:B------:R1:W3:Y:S02]  /*6440*/  @P5 SYNCS.PHASECHK.TRANS64.TRYWAIT P1, [R2+URZ+0x60], R0 ;  /* 0x00006000020055a7 */ /* 0x0002e400080211ff */
[----:B------:R-:W-:Y:S04]  /*6450*/  LOP3.LUT R4, R4, 0x1, RZ, 0xc0, !PT ;  /* 0x0000000104047812 */ /* 0x000fe800078ec0ff */
[----:B------:R-:W-:Y:S04]  /*6460*/  ISETP.NE.U32.AND P2, PT, R4, 0x1, PT ;  /* 0x000000010400780c */ /* 0x000fe80003f45070 */
[----:B------:R-:W-:Y:S01]  /*6470*/  P2R R77, PR, RZ, 0x4 ;  /* 0x00000004ff4d7803 */ /* 0x000fe20000000000 */
[----:B------:R4:W2:Y:S01]  /*6480*/  SYNCS.PHASECHK.TRANS64.TRYWAIT P0, [R71+URZ+0xc0], R3 ;  /* 0x0000c003470075a7 */ /* 0x0008a200080011ff */
[C---:B-1----:R-:W-:Y:S01]  /*6490*/  IMAD.SHL.U32 R0, R25.reuse, 0x20, RZ ;  /* 0x0000002019007824 */ /* 0x042fe200078e00ff */
[----:B------:R-:W-:Y:S04]  /*64a0*/  LOP3.LUT R25, R25, 0xffe, RZ, 0xc0, !PT ;  /* 0x00000ffe19197812 */ /* 0x000fe800078ec0ff */
[----:B------:R-:W-:Y:S01]  /*64b0*/  LOP3.LUT R0, R0, 0xffffffc0, RZ, 0xc0, !PT ;  /* 0xffffffc000007812 */ /* 0x000fe200078ec0ff */
[----:B------:R-:W-:Y:S04]  /*64c0*/  IMAD.IADD R25, R22, 0x1, -R25 ;  /* 0x0000000116197824 */ /* 0x000fe800078e0a19 */
[----:B------:R-:W-:Y:S04]  /*64d0*/  IMAD.IADD R0, R23, 0x1, R0 ;  /* 0x0000000117007824 */ /* 0x000fe800078e0200 */
[----:B------:R-:W-:Y:S01]  /*64e0*/  IMAD R25, R25, 0x100000, R0 ;  /* 0x0010000019197824 */ /* 0x000fe200078e0200 */
[----:B---3--:R-:W-:Y:S01]  /*64f0*/  @P5 SEL R76, RZ, 0x1, !P1 ;  /* 0x00000001ff4c5807 */ /* 0x008fe20004800000 */
[----:B----4-:R-:W-:Y:S06]  /*6500*/  @!P5 BRA `(.L_x_96) ;  /* 0x000000000090d947 */ /* 0x010fec0003800000 */
[----:B------:R-:W-:Y:S01]  /*6510*/  HFMA2 R43, -RZ, RZ, 0, 0 ;  /* 0x00000000ff2b7431 */ /* 0x000fe200000001ff */
[----:B------:R-:W-:Y:S01]  /*6520*/  ISETP.NE.AND P1, PT, R76, RZ, PT ;  /* 0x000000ff4c00720c */ /* 0x000fe20003f25270 */
[----:B------:R-:W-:Y:S01]  /*6530*/  IMAD.U32 R5, RZ, RZ, UR46 ;  /* 0x0000002eff057e24 */ /* 0x000fe2000f8e00ff */
[----:B------:R-:W-:Y:S11]  /*6540*/  BSSY B0, `(.L_x_97) ;  /* 0x0000005000007945 */ /* 0x000ff60003800000 */
[----:B------:R-:W-:Y:S05]  /*6550*/  @P1 BRA `(.L_x_98) ;  /* 0x00000000000c1947 */ /* 0x000fea0003800000 */
[----:B------:R-:W-:Y:S04]  /*6560*/  SHF.L.U32 R0, R74, 0x1f, RZ ;  /* 0x0000001f4a007819 */ /* 0x000fe800000006ff */
[----:B------:R-:W1:Y:S02]  /*6570*/  SYNCS.PHASECHK.TRANS64.TRYWAIT P1, [R2+URZ+0x60], R0 ;  /* 0x00006000020075a7 */ /* 0x000e6400080211ff */
[----:B-1----:R-:W-:Y:S05]  /*6580*/  @!P1 BRA `(.L_x_99) ;  /* 0x0000002000809947 */ /* 0x002fea0003800000 */
.L_x_98:
[----:B------:R-:W-:Y:S05]  /*6590*/  BSYNC B0 ;  /* 0x0000000000007941 */ /* 0x000fea0003800000 */
.L_x_97:
[----:B------:R-:W-:Y:S01]  /*65a0*/  ISETP.NE.AND P1, PT, R77, RZ, PT ;  /* 0x000000ff4d00720c */ /* 0x000fe20003f25270 */
[----:B------:R-:W-:Y:S01]  /*65b0*/  IMAD.MOV.U32 R42, RZ, RZ, RZ ;  /* 0x000000ffff2a7224 */ /* 0x000fe200078e00ff */
[----:B------:R-:W-:Y:S02]  /*65c0*/  CS2R R40, SRZ ;  /* 0x0000000000287805 */ /* 0x000fe4000001ff00 */
[----:B------:R-:W-:Y:S02]  /*65d0*/  CS2R R46, SRZ ;  /* 0x00000000002e7805 */ /* 0x000fe4000001ff00 */
[----:B------:R-:W-:Y:S02]  /*65e0*/  CS2R R44, SRZ ;  /* 0x00000000002c7805 */ /* 0x000fe4000001ff00 */
[----:B------:R-:W-:Y:S02]  /*65f0*/  CS2R R34, SRZ ;  /* 0x0000000000227805 */ /* 0x000fe4000001ff00 */
[----:B------:R-:W-:Y:S02]  /*6600*/  CS2R R32, SRZ ;  /* 0x0000000000207805 */ /* 0x000fe4000001ff00 */
[----:B------:R-:W-:Y:S02]  /*6610*/  CS2R R38, SRZ ;  /* 0x0000000000267805 */ /* 0x000fe4000001ff00 */
[----:B------:R-:W-:Y:S01]  /*6620*/  CS2R R36, SRZ ;  /* 0x0000000000247805 */ /* 0x000fe2000001ff00 */
[----:B------:R-:W-:Y:S01]  /*6630*/  @P1 IMAD R5, R5, 0x800, R52 ;  /* 0x0000080005051824 */ /* 0x000fe200078e0234 */
[----:B------:R-:W-:Y:S05]  /*6640*/  @P1 WARPSYNC.ALL ;  /* 0x0000000000001948 */ /* 0x000fea0003800000 */
[----:B------:R-:W-:Y:S01]  /*6650*/  @P1 LEA R5, R5, UR44, 0x2 ;  /* 0x0000002c05051c11 */ /* 0x000fe2000f8e10ff */
[----:B------:R-:W-:Y:S04]  /*6660*/  UIADD3 UR4, UPT, UPT, UR46, 0x1, URZ ;  /* 0x000000012e047890 */ /* 0x000fe8000fffe0ff */
[----:B------:R3:W4:Y:S01]  /*6670*/  @P1 LDSM.16.M88.4 R44, [R5+0x400] ;  /* 0x00040000052c183b */ /* 0x0007220000000200 */
[----:B------:R-:W-:Y:S01]  /*6680*/  @P1 VIADD R4, R5, 0x400 ;  /* 0x0000040005041836 */ /* 0x000fe20000000000 */
[----:B------:R-:W-:Y:S01]  /*6690*/  UISETP.NE.AND UP0, UPT, UR4, 0x3, UPT ;  /* 0x000000030400788c */ /* 0x000fe2000bf05270 */
[C-C-:B-1----:R-:W-:Y:S02]  /*66a0*/  @P1 IMAD R2, R63.reuse, 0x4, R5.reuse ;  /* 0x000000043f021824 */ /* 0x142fe400078e0205 */
[C---:B------:R-:W-:Y:S01]  /*66b0*/  @P1 IMAD R4, R62.reuse, 0x4, R4 ;  /* 0x000000043e041824 */ /* 0x040fe200078e0204 */
[----:B------:R-:W-:Y:S01]  /*66c0*/  USEL UR5, URZ, 0x1, UP0 ;  /* 0x00000001ff057887 */ /* 0x000fe20008000000 */
[----:B------:R-:W-:Y:S01]  /*66d0*/  @P1 IMAD R0, R62, 0x4, R5 ;  /* 0x000000043e001824 */ /* 0x000fe200078e0205 */
[----:B------:R3:W1:Y:S01]  /*66e0*/  @P1 LDSM.16.M88.4 R40, [R2+0x400] ;  /* 0x000400000228183b */ /* 0x0006620000000200 */
[----:B------:R-:W-:Y:S01]  /*66f0*/  @P1 IMAD R4, R63, 0x4, R4 ;  /* 0x000000043f041824 */ /* 0x000fe200078e0204 */
[----:B------:R-:W-:Y:S02]  /*6700*/  USEL UR4, UR4, URZ, UP0 ;  /* 0x000000ff04047287 */ /* 0x000fe40008000000 */
[----:B------:R3:W1:Y:S01]  /*6710*/  @P1 LDSM.16.M88.4 R32, [R0+0x400] ;  /* 0x000400000020183b */ /* 0x0006620000000200 */
[----:B------:R-:W-:Y:S03]  /*6720*/  LOP3.LUT R74, R74, UR5, RZ, 0x3c, !PT ;  /* 0x000000054a4a7c12 */ /* 0x000fe6000f8e3cff */
[----:B------:R3:W1:Y:S01]  /*6730*/  @P1 LDSM.16.M88.4 R36, [R4] ;  /* 0x000000000424183b */ /* 0x0006620000000200 */
[----:B------:R-:W-:Y:S03]  /*6740*/  IMAD.U32 R75, RZ, RZ, UR4 ;  /* 0x00000004ff4b7e24 */ /* 0x000fe6000f8e00ff */
.L_x_96:
[----:B------:R-:W-:Y:S05]  /*6750*/  BSYNC B1 ;  /* 0x0000000000017941 */ /* 0x000fea0003800000 */
.L_x_95:
[----:B---3--:R-:W-:Y:S04]  /*6760*/  SHF.R.U32.HI R0, RZ, 0x15, R25 ;  /* 0x00000015ff007819 */ /* 0x008fe80000011619 */
[----:B------:R-:W-:Y:S01]  /*6770*/  LOP3.LUT P1, RZ, R0, 0x3, R54, 0x48, !PT ;  /* 0x0000000300ff7812 */ /* 0x000fe20007824836 */
[----:B------:R-:W-:Y:S01]  /*6780*/  @!UPT UIADD3 URZ, UPT, UPT, URZ, URZ, URZ ;  /* 0x000000fffffff290 */ /* 0x000fe2000fffe0ff */
[----:B--2---:R-:W-:Y:S11]  /*6790*/  @P0 BRA `(.L_x_100) ;  /* 0x0000000000080947 */ /* 0x004ff60003800000 */
[----:B------:R-:W2:Y:S02]  /*67a0*/  SYNCS.PHASECHK.TRANS64.TRYWAIT P0, [R71+URZ+0xc0], R3 ;  /* 0x0000c003470075a7 */ /* 0x000ea400080011ff */
[----:B--2---:R-:W-:Y:S05]  /*67b0*/  @!P0 BRA `(.L_x_101) ;  /* 0x0000002000088947 */ /* 0x004fea0003800000 */
.L_x_100:
[----:B------:R-:W-:Y:S05]  /*67c0*/  @!P1 BRA `(.L_x_102) ;  /* 0x0000000000409947 */ /* 0x000fea0003800000 */
[----:B------:R-:W3:Y:S01]  /*67d0*/  LDCU.64 UR8, c[0x4][0x70] ;  /* 0x01000e00ff0877ac */ /* 0x000ee20008000a00 */
[----:B--2---:R-:W-:Y:S01]  /*67e0*/  MOV R3, 0x0 ;  /* 0x0000000000037802 */ /* 0x004fe20000000f00 */
[----:B------:R-:W-:Y:S02]  /*67f0*/  HFMA2 R12, -RZ, RZ, 0, 5.9604644775390625e-08 ;  /* 0x00000001ff0c7431 */ /* 0x000fe400000001ff */
[----:B------:R-:W-:Y:S02]  /*6800*/  IMAD.MOV.U32 R8, RZ, RZ, 0x192 ;  /* 0x00000192ff087424 */ /* 0x000fe400078e00ff */
[----:B------:R-:W-:Y:S01]  /*6810*/  IMAD.MOV.U32 R13, RZ, RZ, RZ ;  /* 0x000000ffff0d7224 */ /* 0x000fe200078e00ff */
[----:B------:R-:W2:Y:S01]  /*6820*/  LDCU.64 UR6, c[0x4][0x78] ;  /* 0x01000f00ff0677ac */ /* 0x000ea20008000a00 */
[----:B------:R-:W1:Y:S01]  /*6830*/  LDC.64 R2, c[0x4][R3] ;  /* 0x0100000003027b82 */ /* 0x000e620000000a00 */
[----:B------:R-:W5:Y:S01]  /*6840*/  LDCU.64 UR4, c[0x4][0x10] ;  /* 0x01000200ff0477ac */ /* 0x000f620008000a00 */
[----:B---3--:R-:W-:Y:S01]  /*6850*/  MOV R5, UR9 ;  /* 0x0000000900057c02 */ /* 0x008fe20008000f00 */
[----:B------:R-:W-:Y:S01]  /*6860*/  IMAD.U32 R4, RZ, RZ, UR8 ;  /* 0x00000008ff047e24 */ /* 0x000fe2000f8e00ff */
[----:B--2---:R-:W-:Y:S01]  /*6870*/  MOV R7, UR7 ;  /* 0x0000000700077c02 */ /* 0x004fe20008000f00 */
[----:B------:R-:W-:Y:S01]  /*6880*/  IMAD.U32 R6, RZ, RZ, UR6 ;  /* 0x00000006ff067e24 */ /* 0x000fe2000f8e00ff */
[----:B-----5:R-:W-:Y:S01]  /*6890*/  MOV R11, UR5 ;  /* 0x00000005000b7c02 */ /* 0x020fe20008000f00 */
[----:B------:R-:W-:Y:S02]  /*68a0*/  IMAD.U32 R10, RZ, RZ, UR4 ;  /* 0x00000004ff0a7e24 */ /* 0x000fe4000f8e00ff */
[----:B------:R-:W-:Y:S07]  /*68b0*/  LEPC R20, `(.L_x_102) ;  /* 0x000000001014794e */ /* 0x000fee0000000000 */
[----:B-1--4-:R-:W-:Y:S05]  /*68c0*/  CALL.ABS.NOINC R2 ;  /* 0x0000000002007343 */ /* 0x012fea0003c00000 */
.L_x_102:
[----:B----4-:R-:W-:Y:S01]  /*68d0*/  LOP3.LUT R20, R44, 0xffffe000, RZ, 0xc0, !PT ;  /* 0xffffe0002c147812 */ /* 0x010fe200078ec0ff */
[----:B------:R-:W-:Y:S05]  /*68e0*/  WARPSYNC.ALL ;  /* 0x0000000000007948 */ /* 0x000fea0003800000 */
[----:B------:R-:W-:Y:S01]  /*68f0*/  R2UR UR4, R25 ;  /* 0x00000000190472ca */ /* 0x000fe200000e0000 */
[----:B------:R-:W-:Y:S01]  /*6900*/  IMAD.SHL.U32 R73, R63, 0x4, RZ ;  /* 0x000000043f497824 */ /* 0x000fe200078e00ff */
[----:B------:R-:W-:Y:S01]  /*6910*/  LOP3.LUT R21, R45, 0xffffe000, RZ, 0xc0, !PT ;  /* 0xffffe0002d157812 */ /* 0x000fe200078ec0ff */
[----:B------:R-:W-:Y:S01]  /*6920*/  IMAD.SHL.U32 R72, R62, 0x4, RZ ;  /* 0x000000043e487824 */ /* 0x000fe200078e00ff */
[----:B------:R-:W-:Y:S01]  /*6930*/  LOP3.LUT R27, R46, 0xffffe000, RZ, 0xc0, !PT ;  /* 0xffffe0002e1b7812 */ /* 0x000fe200078ec0ff */
[----:B------:R-:W-:Y:S01]  /*6940*/  BSSY.RECONVERGENT B0, `(.L_x_103) ;  /* 0x000005a000007945 */ /* 0x000fe20003800200 */
[----:B------:R-:W-:Y:S07]  /*6950*/  ISETP.NE.AND P0, PT, R64, RZ, PT ;  /* 0x000000ff4000720c */ /* 0x000fee0003f05270 */
[----:B------:R-:W3:Y:S02]  /*6960*/  LDTM.16dp128bit.x8 R4, tmem[UR4] ;  /* 0x00000004000479ee */ /* 0x000ee40008180000 */
[C---:B---3--:R-:W-:Y:S01]  /*6970*/  FMUL R0, R24.reuse, R4 ;  /* 0x0000000418007220 */ /* 0x048fe20000400000 */
[C---:B------:R-:W-:Y:S01]  /*6980*/  FMUL R2, R24.reuse, R5 ;  /* 0x0000000518027220 */ /* 0x040fe20000400000 */
[C---:B--2---:R-:W-:Y:S01]  /*6990*/  FMUL R3, R24.reuse, R6 ;  /* 0x0000000618037220 */ /* 0x044fe20000400000 */
[----:B------:R-:W-:Y:S01]  /*69a0*/  FMUL R7, R24, R7 ;  /* 0x0000000718077220 */ /* 0x000fe20000400000 */
[C---:B------:R-:W-:Y:S01]  /*69b0*/  FFMA R28, R26.reuse, R20, R0 ;  /* 0x000000141a1c7223 */ /* 0x040fe20000000000 */
[----:B------:R-:W-:Y:S01]  /*69c0*/  LOP3.LUT R0, R47, 0xffffe000, RZ, 0xc0, !PT ;  /* 0xffffe0002f007812 */ /* 0x000fe200078ec0ff */
[----:B------:R-:W-:Y:S01]  /*69d0*/  FFMA R29, R26, R21, R2 ;  /* 0x000000151a1d7223 */ /* 0x000fe20000000002 */
[----:B-1----:R-:W-:Y:S01]  /*69e0*/  LOP3.LUT R2, R40, 0xffffe000, RZ, 0xc0, !PT ;  /* 0xffffe00028027812 */ /* 0x002fe200078ec0ff */
[C---:B------:R-:W-:Y:S01]  /*69f0*/  FFMA R30, R26.reuse, R27, R3 ;  /* 0x0000001b1a1e7223 */ /* 0x040fe20000000003 */
[----:B------:R-:W-:Y:S01]  /*6a00*/  LOP3.LUT R3, R41, 0xffffe000, RZ, 0xc0, !PT ;  /* 0xffffe00029037812 */ /* 0x000fe200078ec0ff */
[----:B------:R-:W-:Y:S01]  /*6a10*/  FFMA R31, R26, R0, R7 ;  /* 0x000000001a1f7223 */ /* 0x000fe20000000007 */
[----:B------:R-:W-:Y:S01]  /*6a20*/  LOP3.LUT R0, R42, 0xffffe000, RZ, 0xc0, !PT ;  /* 0xffffe0002a007812 */ /* 0x000fe200078ec0ff */
[C---:B------:R-:W-:Y:S01]  /*6a30*/  FMUL R4, R24.reuse, R8 ;  /* 0x0000000818047220 */ /* 0x040fe20000400000 */
[----:B------:R-:W-:Y:S01]  /*6a40*/  LOP3.LUT R7, R43, 0xffffe000, RZ, 0xc0, !PT ;  /* 0xffffe0002b077812 */ /* 0x000fe200078ec0ff */
[C---:B------:R-:W-:Y:S01]  /*6a50*/  FMUL R5, R24.reuse, R9 ;  /* 0x0000000918057220 */ /* 0x040fe20000400000 */
[----:B------:R-:W-:Y:S01]  /*6a60*/  F2FP.TF32.F32.PACK_B R28, R28 ;  /* 0x0000001cff1c723e */ /* 0x000fe200024050ff */
[----:B------:R-:W-:Y:S01]  /*6a70*/  FMUL R6, R24, R10 ;  /* 0x0000000a18067220 */ /* 0x000fe20000400000 */
[----:B------:R-:W-:Y:S01]  /*6a80*/  F2FP.TF32.F32.PACK_B R29, R29 ;  /* 0x0000001dff1d723e */ /* 0x000fe200024050ff */
[----:B------:R-:W-:Y:S01]  /*6a90*/  FFMA R4, R26, R2, R4 ;  /* 0x000000021a047223 */ /* 0x000fe20000000004 */
[----:B------:R-:W-:Y:S01]  /*6aa0*/  LOP3.LUT R2, R32, 0xffffe000, RZ, 0xc0, !PT ;  /* 0xffffe00020027812 */ /* 0x000fe200078ec0ff */
[----:B------:R-:W-:Y:S01]  /*6ab0*/  FFMA R5, R26, R3, R5 ;  /* 0x000000031a057223 */ /* 0x000fe20000000005 */
[----:B------:R-:W-:Y:S01]  /*6ac0*/  LOP3.LUT R3, R34, 0xffffe000, RZ, 0xc0, !PT ;  /* 0xffffe00022037812 */ /* 0x000fe200078ec0ff */
[----:B------:R-:W-:Y:S01]  /*6ad0*/  FMUL R11, R24, R11 ;  /* 0x0000000b180b7220 */ /* 0x000fe20000400000 */
[----:B------:R-:W-:Y:S01]  /*6ae0*/  F2FP.TF32.F32.PACK_B R30, R30 ;  /* 0x0000001eff1e723e */ /* 0x000fe200024050ff */
[----:B------:R-:W-:Y:S01]  /*6af0*/  FFMA R6, R26, R0, R6 ;  /* 0x000000001a067223 */ /* 0x000fe20000000006 */
[----:B------:R-:W-:Y:S01]  /*6b00*/  LOP3.LUT R0, R33, 0xffffe000, RZ, 0xc0, !PT ;  /* 0xffffe00021007812 */ /* 0x000fe200078ec0ff */
[C---:B------:R-:W-:Y:S01]  /*6b10*/  FMUL R8, R24.reuse, R12 ;  /* 0x0000000c18087220 */ /* 0x040fe20000400000 */
[----:B------:R-:W-:Y:S01]  /*6b20*/  F2FP.TF32.F32.PACK_B R31, R31 ;  /* 0x0000001fff1f723e */ /* 0x000fe200024050ff */
[----:B------:R-:W-:Y:S01]  /*6b30*/  FMUL R9, R24, R13 ;  /* 0x0000000d18097220 */ /* 0x000fe20000400000 */
[----:B------:R-:W-:Y:S01]  /*6b40*/  F2FP.TF32.F32.PACK_B R4, R4 ;  /* 0x00000004ff04723e */ /* 0x000fe200024050ff */
[----:B------:R-:W-:Y:S01]  /*6b50*/  FFMA R7, R26, R7, R11 ;  /* 0x000000071a077223 */ /* 0x000fe2000000000b */
[----:B------:R-:W-:Y:S01]  /*6b60*/  F2FP.TF32.F32.PACK_B R5, R5 ;  /* 0x00000005ff05723e */ /* 0x000fe200024050ff */
[----:B------:R-:W-:Y:S01]  /*6b70*/  FMUL R10, R24, R14 ;  /* 0x0000000e180a7220 */ /* 0x000fe20000400000 */
[----:B------:R-:W-:Y:S01]  /*6b80*/  F2FP.TF32.F32.PACK_B R6, R6 ;  /* 0x00000006ff06723e */ /* 0x000fe200024050ff */
[----:B------:R-:W-:Y:S01]  /*6b90*/  FFMA R8, R26, R2, R8 ;  /* 0x000000021a087223 */ /* 0x000fe20000000008 */
[----:B------:R-:W-:Y:S01]  /*6ba0*/  LOP3.LUT R2, R35, 0xffffe000, RZ, 0xc0, !PT ;  /* 0xffffe00023027812 */ /* 0x000fe200078ec0ff */
[----:B------:R-:W-:Y:S01]  /*6bb0*/  FMUL R12, R24, R16 ;  /* 0x00000010180c7220 */ /* 0x000fe20000400000 */
[----:B------:R-:W-:Y:S01]  /*6bc0*/  LOP3.LUT R16, R36, 0xffffe000, RZ, 0xc0, !PT ;  /* 0xffffe00024107812 */ /* 0x000fe200078ec0ff */
[----:B------:R-:W-:Y:S01]  /*6bd0*/  FFMA R9, R26, R0, R9 ;  /* 0x000000001a097223 */ /* 0x000fe20000000009 */
[----:B------:R-:W-:Y:S01]  /*6be0*/  LOP3.LUT R0, R37, 0xffffe000, RZ, 0xc0, !PT ;  /* 0xffffe00025007812 */ /* 0x000fe200078ec0ff */
[----:B------:R-:W-:Y:S01]  /*6bf0*/  FMUL R15, R24, R15 ;  /* 0x0000000f180f7220 */ /* 0x000fe20000400000 */
[----:B------:R-:W-:Y:S01]  /*6c00*/  FFMA R10, R26, R3, R10 ;  /* 0x000000031a0a7223 */ /* 0x000fe2000000000a */
[----:B------:R-:W-:Y:S02]  /*6c10*/  IMAD.U32 R3, RZ, RZ, UR46 ;  /* 0x0000002eff037e24 */ /* 0x000fe4000f8e00ff */
[----:B------:R-:W-:Y:S01]  /*6c20*/  FMUL R13, R24, R17 ;  /* 0x00000011180d7220 */ /* 0x000fe20000400000 */
[C---:B------:R-:W-:Y:S01]  /*6c30*/  FFMA R11, R26.reuse, R2, R15 ;  /* 0x000000021a0b7223 */ /* 0x040fe2000000000f */
[----:B------:R-:W-:Y:S01]  /*6c40*/  FFMA R12, R26, R16, R12 ;  /* 0x000000101a0c7223 */ /* 0x000fe2000000000c */
[----:B------:R-:W-:Y:S01]  /*6c50*/  IMAD R16, R3, 0x800, R52 ;  /* 0x0000080003107824 */ /* 0x000fe200078e0234 */
[----:B------:R-:W-:Y:S01]  /*6c60*/  LOP3.LUT R2, R38, 0xffffe000, RZ, 0xc0, !PT ;  /* 0xffffe00026027812 */ /* 0x000fe200078ec0ff */
[C---:B------:R-:W-:Y:S01]  /*6c70*/  FMUL R14, R24.reuse, R18 ;  /* 0x00000012180e7220 */ /* 0x040fe20000400000 */
[----:B------:R-:W-:Y:S01]  /*6c80*/  LOP3.LUT R3, R39, 0xffffe000, RZ, 0xc0, !PT ;  /* 0xffffe00027037812 */ /* 0x000fe200078ec0ff */
[----:B------:R-:W-:Y:S01]  /*6c90*/  FMUL R19, R24, R19 ;  /* 0x0000001318137220 */ /* 0x000fe20000400000 */
[----:B------:R-:W-:Y:S01]  /*6ca0*/  LEA R16, R16, UR44, 0x2 ;  /* 0x0000002c10107c11 */ /* 0x000fe2000f8e10ff */
[C---:B------:R-:W-:Y:S01]  /*6cb0*/  FFMA R13, R26.reuse, R0, R13 ;  /* 0x000000001a0d7223 */ /* 0x040fe2000000000d */
[C---:B------:R-:W-:Y:S01]  /*6cc0*/  FFMA R14, R26.reuse, R2, R14 ;  /* 0x000000021a0e7223 */ /* 0x040fe2000000000e */
[----:B------:R-:W-:Y:S01]  /*6cd0*/  FFMA R15, R26, R3, R19 ;  /* 0x000000031a0f7223 */ /* 0x000fe20000000013 */
[C-C-:B------:R-:W-:Y:S01]  /*6ce0*/  IADD3 R3, PT, PT, R73.reuse, 0x400, R16.reuse ;  /* 0x0000040049037810 */ /* 0x140fe20007ffe010 */
[----:B------:R1:W-:Y:S01]  /*6cf0*/  STSM.16.M88.4 [R16+0x400], R28 ;  /* 0x0004001c10007844 */ /* 0x0003e20000000200 */
[----:B------:R-:W-:Y:S02]  /*6d00*/  F2FP.TF32.F32.PACK_B R7, R7 ;  /* 0x00000007ff07723e */ /* 0x000fe400024050ff */
[----:B------:R-:W-:Y:S02]  /*6d10*/  IADD3 R0, PT, PT, R72, 0x400, R16 ;  /* 0x0000040048007810 */ /* 0x000fe40007ffe010 */
[----:B------:R-:W-:Y:S03]  /*6d20*/  F2FP.TF32.F32.PACK_B R8, R8 ;  /* 0x00000008ff08723e */ /* 0x000fe600024050ff */
[----:B------:R1:W-:Y:S01]  /*6d30*/  STSM.16.M88.4 [R3], R4 ;  /* 0x0000000403007844 */ /* 0x0003e20000000200 */
[----:B------:R-:W-:Y:S01]  /*6d40*/  F2FP.TF32.F32.PACK_B R9, R9 ;  /* 0x00000009ff09723e */ /* 0x000fe200024050ff */
[----:B------:R-:W-:Y:S01]  /*6d50*/  IMAD.IADD R2, R73, 0x1, R0 ;  /* 0x0000000149027824 */ /* 0x000fe200078e0200 */
[----:B------:R-:W-:Y:S02]  /*6d60*/  F2FP.TF32.F32.PACK_B R10, R10 ;  /* 0x0000000aff0a723e */ /* 0x000fe400024050ff */
[----:B------:R-:W-:Y:S02]  /*6d70*/  F2FP.TF32.F32.PACK_B R11, R11 ;  /* 0x0000000bff0b723e */ /* 0x000fe400024050ff */
[----:B------:R-:W-:Y:S02]  /*6d80*/  F2FP.TF32.F32.PACK_B R12, R12 ;  /* 0x0000000cff0c723e */ /* 0x000fe400024050ff */
[----:B------:R-:W-:Y:S01]  /*6d90*/  F2FP.TF32.F32.PACK_B R13, R13 ;  /* 0x0000000dff0d723e */ /* 0x000fe200024050ff */
[----:B------:R1:W-:Y:S01]  /*6da0*/  STSM.16.M88.4 [R0], R8 ;  /* 0x0000000800007844 */ /* 0x0003e20000000200 */
[----:B------:R-:W-:Y:S02]  /*6db0*/  F2FP.TF32.F32.PACK_B R14, R14 ;  /* 0x0000000eff0e723e */ /* 0x000fe400024050ff */
[----:B------:R-:W-:Y:S05]  /*6dc0*/  F2FP.TF32.F32.PACK_B R15, R15 ;  /* 0x0000000fff0f723e */ /* 0x000fea00024050ff */
[----:B------:R1:W-:Y:S01]  /*6dd0*/  STSM.16.M88.4 [R2], R12 ;  /* 0x0000000c02007844 */ /* 0x0003e20000000200 */
[----:B------:R-:W-:Y:S01]  /*6de0*/  @!PT LDS RZ, [RZ] ;  /* 0x00000000fffff984 */ /* 0x000fe20000000800 */
[----:B------:R-:W-:Y:S01]  /*6df0*/  @!PT LDS RZ, [RZ] ;  /* 0x00000000fffff984 */ /* 0x000fe20000000800 */
[----:B------:R-:W-:Y:S01]  /*6e00*/  @!PT LDS RZ, [RZ] ;  /* 0x00000000fffff984 */ /* 0x000fe20000000800 */
[----:B------:R-:W-:Y:S01]  /*6e10*/  @!PT LDS RZ, [RZ] ;  /* 0x00000000fffff984 */ /* 0x000fe20000000800 */
[----:B------:R2:W-:Y:S07]  /*6e20*/  MEMBAR.ALL.CTA ;  /* 0x0000000000007992 */ /* 0x0005ee0000008000 */
[----:B--2---:R-:W2:Y:S02]  /*6e30*/  FENCE.VIEW.ASYNC.S ;  /* 0x00000000000073c6 */ /* 0x004ea40000000000 */
[----:B--2---:R-:W-:Y:S06]  /*6e40*/  BAR.SYNC.DEFER_BLOCKING 0x1, 0x80 ;  /* 0x0042000000007b1d */ /* 0x004fec0000010000 */
[----:B------:R-:W-:Y:S05]  /*6e50*/  @P0 BRA `(.L_x_104) ;  /* 0x0000000000200947 */ /* 0x000fea0003800000 */
[----:B------:R-:W2:Y:S01]  /*6e60*/  LDCU.64 UR6, c[0x0][0x348] ;  /* 0x00006900ff0677ac */ /* 0x000ea20008000a00 */
[----:B------:R-:W-:Y:S01]  /*6e70*/  ULEA UR5, UR46, UR44, 0xd ;  /* 0x0000002c2e057291 */ /* 0x000fe2000f8e68ff */
[----:B------:R-:W-:Y:S03]  /*6e80*/  UMOV UR51, UR36 ;  /* 0x0000002400337c82 */ /* 0x000fe60008000000 */
[----:B------:R-:W-:Y:S02]  /*6e90*/  UIADD3 UR48, UPT, UPT, UR5, 0x400, URZ ;  /* 0x0000040005307890 */ /* 0x000fe4000fffe0ff */
[----:B--2---:R-:W-:Y:S04]  /*6ea0*/  UIADD3 UR4, UP0, UPT, UR6, 0x680, URZ ;  /* 0x0000068006047890 */ /* 0x004fe8000ff1e0ff */
[----:B------:R-:W-:Y:S09]  /*6eb0*/  UIADD3.X UR5, UPT, UPT, URZ, UR7, URZ, UP0, !UPT ;  /* 0x00000007ff057290 */ /* 0x000ff200087fe4ff */
[----:B------:R2:W-:Y:S02]  /*6ec0*/  UTMASTG.3D [UR48], [UR4] ;  /* 0x00000030040073b5 */ /* 0x0005e40008010000 */
[----:B--2---:R0:W-:Y:S02]  /*6ed0*/  UTMACMDFLUSH ;  /* 0x00000000000079b7 */ /* 0x0041e40000000000 */
.L_x_104:
[----:B------:R-:W-:Y:S05]  /*6ee0*/  BSYNC.RECONVERGENT B0 ;  /* 0x0000000000007941 */ /* 0x000fea0003800200 */
.L_x_103:
[----:B------:R-:W-:Y:S01]  /*6ef0*/  UIADD3 UR47, UPT, UPT, UR46, 0x1, URZ ;  /* 0x000000012e2f7890 */ /* 0x000fe2000fffe0ff */
[----:B------:R-:W-:Y:S03]  /*6f00*/  BSSY.RECONVERGENT B0, `(.L_x_105) ;  /* 0x0000005000007945 */ /* 0x000fe60003800200 */
[----:B------:R-:W-:Y:S04]  /*6f10*/  UISETP.NE.AND UP0, UPT, UR47, 0x3, UPT ;  /* 0x000000032f00788c */ /* 0x000fe8000bf05270 */
[----:B------:R-:W-:Y:S01]  /*6f20*/  USEL UR45, UR47, URZ, UP0 ;  /* 0x000000ff2f2d7287 */ /* 0x000fe20008000000 */
[----:B------:R-:W-:Y:S11]  /*6f30*/  @P0 BRA `(.L_x_106) ;  /* 0x0000000000040947 */ /* 0x000ff60003800000 */
[----:B------:R-:W-:Y:S04]  /*6f40*/  DEPBAR.LE SB0, 0x1 ;  /* 0x000080400000791a */ /* 0x000fe80000000000 */
.L_x_106:
[----:B------:R-:W-:Y:S05]  /*6f50*/  BSYNC.RECONVERGENT B0 ;  /* 0x0000000000007941 */ /* 0x000fea0003800200 */
.L_x_105:
[----:B------:R-:W-:Y:S01]  /*6f60*/  BAR.SYNC.DEFER_BLOCKING 0x1, 0x80 ;  /* 0x0042000000007b1d */ /* 0x000fe20000010000 */
[----:B------:R-:W-:Y:S01]  /*6f70*/  ISETP.NE.AND P1, PT, R70, RZ, PT ;  /* 0x000000ff4600720c */ /* 0x000fe20003f25270 */
[----:B------:R-:W-:Y:S01]  /*6f80*/  UISETP.NE.AND UP0, UPT, UR53, URZ, UPT ;  /* 0x000000ff3500728c */ /* 0x000fe2000bf05270 */
[----:B-1----:R-:W-:Y:S11]  /*6f90*/  LEA R2, R75, UR44, 0x3 ;  /* 0x0000002c4b027c11 */ /* 0x002ff6000f8e18ff */
[----:B------:R-:W-:Y:S01]  /*6fa0*/  @P1 SHF.L.U32 R3, R74, 0x1f, RZ ;  /* 0x0000001f4a031819 */ /* 0x000fe200000006ff */
[----:B------:R-:W-:Y:S06]  /*6fb0*/  BRA.U !UP0, `(.L_x_107) ;  /* 0x0000000108247547 */ /* 0x000fec000b800000 */
[----:B------:R-:W-:Y:S01]  /*6fc0*/  IMAD.U32 R4, RZ, RZ, UR52 ;  /* 0x00000034ff047e24 */ /* 0x000fe2000f8e00ff */
[----:B------:R-:W-:Y:S01]  /*6fd0*/  MOV R0, UR54 ;  /* 0x0000003600007c02 */ /* 0x000fe20008000f00 */
[----:B------:R-:W-:Y:S03]  /*6fe0*/  UIADD3 UR4, UPT, UPT, UR52, 0x1, URZ ;  /* 0x0000000134047890 */ /* 0x000fe6000fffe0ff */
[----:B------:R-:W-:Y:S01]  /*6ff0*/  @P1 LEA R4, R4, UR44, 0x3 ;  /* 0x0000002c04041c11 */ /* 0x000fe2000f8e18ff */
[----:B------:R-:W-:Y:S04]  /*7000*/  UISETP.NE.AND UP0, UPT, UR4, 0x3, UPT ;  /* 0x000000030400788c */ /* 0x000fe8000bf05270 */
[----:B------:R-:W-:Y:S01]  /*7010*/  @P1 VIADD R4, R4, 0x78 ;  /* 0x0000007804041836 */ /* 0x000fe20000000000 */
[----:B------:R-:W-:Y:S04]  /*7020*/  USEL UR52, UR4, URZ, UP0 ;  /* 0x000000ff04347287 */ /* 0x000fe80008000000 */
[----:B------:R-:W-:Y:S04]  /*7030*/  @P1 PRMT R0, R0, 0x654, R4 ;  /* 0x0000065400001816 */ /* 0x000fe80000000004 */
[----:B------:R1:W-:Y:S04]  /*7040*/  @P1 SYNCS.ARRIVE.TRANS64.RED.A1T0 RZ, [R0+URZ], RZ ;  /* 0x000000ff00ff19a7 */ /* 0x0003e800081004ff */
.L_x_107:
[----:B------:R-:W2:Y:S01]  /*7050*/  @P1 SYNCS.PHASECHK.TRANS64.TRYWAIT P0, [R2+URZ+0x60], R3 ;  /* 0x00006003020015a7 */ /* 0x000ea200080011ff */
[----:B------:R-:W-:Y:S01]  /*7060*/  BSSY B1, `(.L_x_108) ;  /* 0x0000017000017945 */ /* 0x000fe20003800000 */
[----:B--2---:R-:W-:Y:S03]  /*7070*/  @P1 SEL R76, RZ, 0x1, !P0 ;  /* 0x00000001ff4c1807 */ /* 0x004fe60004000000 */
[----:B------:R-:W-:Y:S05]  /*7080*/  @!P1 BRA `(.L_x_109) ;  /* 0x0000000000509947 */ /* 0x000fea0003800000 */
[----:B------:R-:W-:Y:S01]  /*7090*/  ISETP.NE.AND P1, PT, R77, RZ, PT ;  /* 0x000000ff4d00720c */ /* 0x000fe20003f25270 */
[----:B------:R-:W-:Y:S01]  /*70a0*/  BSSY B0, `(.L_x_110) ;  /* 0x000000a000007945 */ /* 0x000fe20003800000 */
[----:B------:R-:W-:Y:S11]  /*70b0*/  ISETP.NE.AND P0, PT, R76, RZ, PT ;  /* 0x000000ff4c00720c */ /* 0x000ff60003f05270 */
[----:B------:R-:W-:Y:S05]  /*70c0*/  @P1 IMAD R4, R75, 0x800, R52 ;  /* 0x000008004b041824 */ /* 0x000fea00078e0234 */
[----:B------:R-:W-:Y:S05]  /*70d0*/  @P1 LEA R4, R4, UR44, 0x2 ;  /* 0x0000002c04041c11 */ /* 0x000fea000f8e10ff */
[--C-:B-1----:R-:W-:Y:S02]  /*70e0*/  @P1 IMAD.IADD R0, R72, 0x1, R4.reuse ;  /* 0x0000000148001824 */ /* 0x102fe400078e0204 */
[----:B------:R-:W-:Y:S01]  /*70f0*/  @P1 IMAD.IADD R3, R73, 0x1, R4 ;  /* 0x0000000149031824 */ /* 0x000fe200078e0204 */
[----:B------:R-:W-:Y:S06]  /*7100*/  @P0 BRA `(.L_x_111) ;  /* 0x00000000000c0947 */ /* 0x000fec0003800000 */
[----:B------:R-:W-:Y:S04]  /*7110*/  SHF.L.U32 R74, R74, 0x1f, RZ ;  /* 0x0000001f4a4a7819 */ /* 0x000fe800000006ff */
[----:B------:R-:W1:Y:S02]  /*7120*/  SYNCS.PHASECHK.TRANS64.TRYWAIT P0, [R2+URZ+0x60], R74 ;  /* 0x0000604a020075a7 */ /* 0x000e6400080011ff */
[----:B-1----:R-:W-:Y:S05]  /*7130*/  @!P0 BRA `(.L_x_112) ;  /* 0x0000001400bc8947 */ /* 0x002fea0003800000 */
.L_x_111:
[----:B------:R-:W-:Y:S05]  /*7140*/  BSYNC B0 ;  /* 0x0000000000007941 */ /* 0x000fea0003800000 */
.L_x_110:
[----:B------:R-:W-:Y:S11]  /*7150*/  ISETP.NE.AND P0, PT, R77, RZ, PT ;  /* 0x000000ff4d00720c */ /* 0x000ff60003f05270 */
[----:B------:R-:W-:Y:S02]  /*7160*/  @!UPT UIADD3 URZ, UPT, UPT, URZ, URZ, URZ ;  /* 0x000000fffffff290 */ /* 0x000fe4000fffe0ff */
[----:B-1----:R-:W-:Y:S01]  /*7170*/  @P0 IADD3 R2, PT, PT, R73, R0, RZ ;  /* 0x0000000049020210 */ /* 0x002fe20007ffe0ff */
[----:B------:R-:W-:Y:S05]  /*7180*/  @P0 WARPSYNC.ALL ;  /* 0x0000000000000948 */ /* 0x000fea0003800000 */
[----:B------:R2:W3:Y:S04]  /*7190*/  @P0 LDSM.16.M88.4 R44, [R4+0x400] ;  /* 0x00040000042c083b */ /* 0x0004e80000000200 */
[----:B------:R2:W4:Y:S04]  /*71a0*/  @P0 LDSM.16.M88.4 R40, [R3+0x400] ;  /* 0x000400000328083b */ /* 0x0005280000000200 */
[----:B------:R2:W1:Y:S04]  /*71b0*/  @P0 LDSM.16.M88.4 R32, [R0+0x400] ;  /* 0x000400000020083b */ /* 0x0004680000000200 */
[----:B------:R2:W1:Y:S02]  /*71c0*/  @P0 LDSM.16.M88.4 R36, [R2+0x400] ;  /* 0x000400000224083b */ /* 0x0004640000000200 */
.L_x_109:
[----:B------:R-:W-:Y:S05]  /*71d0*/  BSYNC B1 ;  /* 0x0000000000017941 */ /* 0x000fea0003800000 */
.L_x_108:
[----:B-12---:R-:W-:Y:S05]  /*71e0*/  VIADD R0, R25, 0x20 ;  /* 0x0000002019007836 */ /* 0x006fea0000000000 */
[----:B------:R-:W-:Y:S04]  /*71f0*/  SHF.R.U32.HI R0, RZ, 0x15, R0 ;  /* 0x00000015ff007819 */ /* 0x000fe80000011600 */
[----:B------:R-:W-:Y:S11]  /*7200*/  LOP3.LUT P0, RZ, R0, 0x3, R54, 0x48, !PT ;  /* 0x0000000300ff7812 */ /* 0x000ff60007804836 */
[----:B------:R-:W-:Y:S02]  /*7210*/  @!UPT UIADD3 URZ, UPT, UPT, URZ, URZ, URZ ;  /* 0x000000fffffff290 */ /* 0x000fe4000fffe0ff */
[----:B------:R-:W-:Y:S05]  /*7220*/  @!P0 BRA `(.L_x_113) ;  /* 0x0000000000408947 */ /* 0x000fea0003800000 */
[----:B------:R-:W1:Y:S01]  /*7230*/  LDCU.64 UR8, c[0x4][0x70] ;  /* 0x01000e00ff0877ac */ /* 0x000e620008000a00 */
[----:B------:R-:W-:Y:S01]  /*7240*/  MOV R3, 0x0 ;  /* 0x0000000000037802 */ /* 0x000fe20000000f00 */
[----:B------:R-:W-:Y:S02]  /*7250*/  HFMA2 R12, -RZ, RZ, 0, 5.9604644775390625e-08 ;  /* 0x00000001ff0c7431 */ /* 0x000fe400000001ff */
[----:B------:R-:W-:Y:S02]  /*7260*/  IMAD.MOV.U32 R8, RZ, RZ, 0x192 ;  /* 0x00000192ff087424 */ /* 0x000fe400078e00ff */
[----:B------:R-:W-:Y:S01]  /*7270*/  IMAD.MOV.U32 R13, RZ, RZ, RZ ;  /* 0x000000ffff0d7224 */ /* 0x000fe200078e00ff */
[----:B------:R-:W2:Y:S01]  /*7280*/  LDCU.64 UR6, c[0x4][0x78] ;  /* 0x01000f00ff0677ac */ /* 0x000ea20008000a00 */
[----:B------:R-:W3:Y:S01]  /*7290*/  LDC.64 R2, c[0x4][R3] ;  /* 0x0100000003027b82 */ /* 0x000ee20000000a00 */
[----:B------:R-:W5:Y:S01]  /*72a0*/  LDCU.64 UR4, c[0x4][0x10] ;  /* 0x01000200ff0477ac */ /* 0x000f620008000a00 */
[----:B-1----:R-:W-:Y:S01]  /*72b0*/  MOV R5, UR9 ;  /* 0x0000000900057c02 */ /* 0x002fe20008000f00 */
[----:B------:R-:W-:Y:S01]  /*72c0*/  IMAD.U32 R4, RZ, RZ, UR8 ;  /* 0x00000008ff047e24 */ /* 0x000fe2000f8e00ff */
[----:B--2---:R-:W-:Y:S01]  /*72d0*/  MOV R7, UR7 ;  /* 0x0000000700077c02 */ /* 0x004fe20008000f00 */
[----:B------:R-:W-:Y:S01]  /*72e0*/  IMAD.U32 R6, RZ, RZ, UR6 ;  /* 0x00000006ff067e24 */ /* 0x000fe2000f8e00ff */
[----:B-----5:R-:W-:Y:S01]  /*72f0*/  MOV R11, UR5 ;  /* 0x00000005000b7c02 */ /* 0x020fe20008000f00 */
[----:B------:R-:W-:Y:S02]  /*7300*/  IMAD.U32 R10, RZ, RZ, UR4 ;  /* 0x00000004ff0a7e24 */ /* 0x000fe4000f8e00ff */
[----:B------:R-:W-:Y:S07]  /*7310*/  LEPC R20, `(.L_x_113) ;  /* 0x000000001014794e */ /* 0x000fee0000000000 */
[----:B---34-:R-:W-:Y:S05]  /*7320*/  CALL.ABS.NOINC R2 ;  /* 0x0000000002007343 */ /* 0x018fea0003c00000 */
.L_x_113:
[----:B------:R-:W-:Y:S01]  /*7330*/  ISETP.NE.AND P0, PT, R64, RZ, PT ;  /* 0x000000ff4000720c */ /* 0x000fe20003f05270 */
[----:B------:R-:W-:Y:S05]  /*7340*/  WARPSYNC.ALL ;  /* 0x0000000000007948 */ /* 0x000fea0003800000 */
[----:B------:R-:W-:Y:S01]  /*7350*/  R2UR UR4, R25 ;  /* 0x00000000190472ca */ /* 0x000fe200000e0000 */
[----:B------:R-:W-:Y:S01]  /*7360*/  BSSY.RECONVERGENT B0, `(.L_x_114) ;  /* 0x0000063000007945 */ /* 0x000fe20003800200 */
[----:B---3--:R-:W-:Y:S02]  /*7370*/  LOP3.LUT R0, R44, 0xffffe000, RZ, 0xc0, !PT ;  /* 0xffffe0002c007812 */ /* 0x008fe400078ec0ff */
[----:B------:R-:W-:Y:S02]  /*7380*/  LOP3.LUT R2, R45, 0xffffe000, RZ, 0xc0, !PT ;  /* 0xffffe0002d027812 */ /* 0x000fe400078ec0ff */
[----:B------:R-:W-:Y:S02]  /*7390*/  LOP3.LUT R3, R46, 0xffffe000, RZ, 0xc0, !PT ;  /* 0xffffe0002e037812 */ /* 0x000fe400078ec0ff */
[----:B------:R-:W-:Y:S02]  /*73a0*/  LOP3.LUT R20, R47, 0xffffe000, RZ, 0xc0, !PT ;  /* 0xffffe0002f147812 */ /* 0x000fe400078ec0ff */
[----:B----4-:R-:W-:Y:S02]  /*73b0*/  LOP3.LUT R21, R40, 0xffffe000, RZ, 0xc0, !PT ;  /* 0xffffe00028157812 */ /* 0x010fe400078ec0ff */
[----:B------:R-:W-:Y:S01]  /*73c0*/  LOP3.LUT R25, R41, 0xffffe000, RZ, 0xc0, !PT ;  /* 0xffffe00029197812 */ /* 0x000fe200078ec0ff */
[----:B------:R-:W1:Y:S01]  /*73d0*/  LDTM.16dp128bit.x8 R4, tmem[UR4+0x20] ;  /* 0x00002004000479ee */ /* 0x000e620008180000 */
[----:B------:R-:W-:Y:S01]  /*73e0*/  R2UR UR4, R71 ;  /* 0x00000000470472ca */ /* 0x000fe200000e0000 */
[----:B------:R-:W-:Y:S01]  /*73f0*/  NOP ;  /* 0x0000000000007918 */ /* 0x000fe20000000000 */
[----:B------:R-:W-:Y:S02]  /*7400*/  LOP3.LUT R27, R42, 0xffffe000, RZ, 0xc0, !PT ;  /* 0xffffe0002a1b7812 */ /* 0x000fe400078ec0ff */
[----:B------:R-:W-:Y:S02]  /*7410*/  LOP3.LUT R28, R43, 0xffffe000, RZ, 0xc0, !PT ;  /* 0xffffe0002b1c7812 */ /* 0x000fe400078ec0ff */
[----:B------:R-:W-:Y:S02]  /*7420*/  LOP3.LUT R29, R32, 0xffffe000, RZ, 0xc0, !PT ;  /* 0xffffe000201d7812 */ /* 0x000fe400078ec0ff */
[----:B------:R-:W-:Y:S02]  /*7430*/  LOP3.LUT R30, R33, 0xffffe000, RZ, 0xc0, !PT ;  /* 0xffffe000211e7812 */ /* 0x000fe400078ec0ff */
[----:B------:R-:W-:Y:S02]  /*7440*/  LOP3.LUT R31, R34, 0xffffe000, RZ, 0xc0, !PT ;  /* 0xffffe000221f7812 */ /* 0x000fe400078ec0ff */
[----:B------:R-:W-:Y:S01]  /*7450*/  LOP3.LUT R32, R35, 0xffffe000, RZ, 0xc0, !PT ;  /* 0xffffe00023207812 */ /* 0x000fe200078ec0ff */
[----:B------:R-:W-:Y:S01]  /*7460*/  UIADD3 UR4, UPT, UPT, UR4, 0xe0, URZ ;  /* 0x000000e004047890 */ /* 0x000fe2000fffe0ff */
[----:B------:R-:W-:Y:S02]  /*7470*/  LOP3.LUT R33, R36, 0xffffe000, RZ, 0xc0, !PT ;  /* 0xffffe00024217812 */ /* 0x000fe400078ec0ff */
[----:B------:R-:W-:Y:S01]  /*7480*/  LOP3.LUT R34, R37, 0xffffe000, RZ, 0xc0, !PT ;  /* 0xffffe00025227812 */ /* 0x000fe200078ec0ff */
[----:B------:R-:W-:Y:S01]  /*7490*/  UPRMT UR4, UR54, 0x654, UR4 ;  /* 0x0000065436047896 */ /* 0x000fe20008000004 */
[----:B------:R-:W-:Y:S02]  /*74a0*/  LOP3.LUT R35, R38, 0xffffe000, RZ, 0xc0, !PT ;  /* 0xffffe00026237812 */ /* 0x000fe400078ec0ff */
[----:B------:R-:W-:Y:S01]  /*74b0*/  LOP3.LUT R36, R39, 0xffffe000, RZ, 0xc0, !PT ;  /* 0xffffe00027247812 */ /* 0x000fe200078ec0ff */
[C---:B-1----:R-:W-:Y:S01]  /*74c0*/  FMUL R4, R24.reuse, R4 ;  /* 0x0000000418047220 */ /* 0x042fe20000400000 */
[C---:B------:R-:W-:Y:S01]  /*74d0*/  FMUL R5, R24.reuse, R5 ;  /* 0x0000000518057220 */ /* 0x040fe20000400000 */
[C---:B------:R-:W-:Y:S01]  /*74e0*/  FMUL R6, R24.reuse, R6 ;  /* 0x0000000618067220 */ /* 0x040fe20000400000 */
[----:B------:R-:W-:Y:S01]  /*74f0*/  FMUL R7, R24, R7 ;  /* 0x0000000718077220 */ /* 0x000fe20000400000 */
[----:B------:R-:W-:Y:S01]  /*7500*/  FFMA R4, R26, R0, R4 ;  /* 0x000000001a047223 */ /* 0x000fe20000000004 */
[----:B------:R-:W-:Y:S02]  /*7510*/  IMAD.U32 R0, RZ, RZ, UR45 ;  /* 0x0000002dff007e24 */ /* 0x000fe4000f8e00ff */
[----:B------:R-:W-:Y:S01]  /*7520*/  FMUL R8, R24, R8 ;  /* 0x0000000818087220 */ /* 0x000fe20000400000 */
[----:B------:R-:W-:Y:S01]  /*7530*/  FFMA R5, R26, R2, R5 ;  /* 0x000000021a057223 */ /* 0x000fe20000000005 */
[----:B------:R-:W-:Y:S01]  /*7540*/  FMUL R9, R24, R9 ;  /* 0x0000000918097220 */ /* 0x000fe20000400000 */
[----:B------:R-:W-:Y:S01]  /*7550*/  F2FP.TF32.F32.PACK_B R4, R4 ;  /* 0x00000004ff04723e */ /* 0x000fe200024050ff */
[----:B------:R-:W-:Y:S01]  /*7560*/  FFMA R6, R26, R3, R6 ;  /* 0x000000031a067223 */ /* 0x000fe20000000006 */
[----:B------:R-:W-:Y:S01]  /*7570*/  FMUL R10, R24, R10 ;  /* 0x0000000a180a7220 */ /* 0x000fe20000400000 */
[----:B------:R-:W-:Y:S01]  /*7580*/  F2FP.TF32.F32.PACK_B R5, R5 ;  /* 0x00000005ff05723e */ /* 0x000fe200024050ff */
[----:B------:R-:W-:Y:S01]  /*7590*/  FFMA R7, R26, R20, R7 ;  /* 0x000000141a077223 */ /* 0x000fe20000000007 */
[----:B------:R-:W-:Y:S01]  /*75a0*/  IMAD R0, R0, 0x800, R52 ;  /* 0x0000080000007824 */ /* 0x000fe200078e0234 */
[----:B------:R-:W-:Y:S01]  /*75b0*/  F2FP.TF32.F32.PACK_B R6, R6 ;  /* 0x00000006ff06723e */ /* 0x000fe200024050ff */
[----:B------:R-:W-:Y:S01]  /*75c0*/  FMUL R11, R24, R11 ;  /* 0x0000000b180b7220 */ /* 0x000fe20000400000 */
[----:B------:R-:W-:Y:S01]  /*75d0*/  FFMA R8, R26, R21, R8 ;  /* 0x000000151a087223 */ /* 0x000fe20000000008 */
[----:B------:R-:W-:Y:S01]  /*75e0*/  F2FP.TF32.F32.PACK_B R7, R7 ;  /* 0x00000007ff07723e */ /* 0x000fe200024050ff */
[----:B------:R-:W-:Y:S01]  /*75f0*/  FMUL R12, R24, R12 ;  /* 0x0000000c180c7220 */ /* 0x000fe20000400000 */
[----:B------:R-:W-:Y:S01]  /*7600*/  LEA R0, R0, UR44, 0x2 ;  /* 0x0000002c00007c11 */ /* 0x000fe2000f8e10ff */
[----:B------:R-:W-:Y:S01]  /*7610*/  FFMA R9, R26, R25, R9 ;  /* 0x000000191a097223 */ /* 0x000fe20000000009 */
[----:B------:R-:W-:Y:S01]  /*7620*/  FMUL R13, R24, R13 ;  /* 0x0000000d180d7220 */ /* 0x000fe20000400000 */
        /* <DEDUP_REMOVED lines=12> */
[C---:B------:R-:W-:Y:S01]  /*76f0*/  IADD3 R2, PT, PT, R73.reuse, 0x400, R0 ;  /* 0x0000040049027810 */ /* 0x040fe20007ffe000 */
[C---:B------:R-:W-:Y:S01]  /*7700*/  FFMA R16, R26.reuse, R33, R16 ;  /* 0x000000211a107223 */ /* 0x040fe20000000010 */
[----:B------:R-:W-:Y:S01]  /*7710*/  F2FP.TF32.F32.PACK_B R8, R8 ;  /* 0x00000008ff08723e */ /* 0x000fe200024050ff */
[----:B------:R-:W-:Y:S01]  /*7720*/  SYNCS.ARRIVE.TRANS64.RED.A1T0 RZ, [UR4], RZ ;  /* 0x000000ffffff79a7 */ /* 0x000fe20008100404 */
[----:B------:R1:W-:Y:S01]  /*7730*/  STSM.16.M88.4 [R0+0x400], R4 ;  /* 0x0004000400007844 */ /* 0x0003e20000000200 */
[----:B------:R-:W-:Y:S01]  /*7740*/  F2FP.TF32.F32.PACK_B R9, R9 ;  /* 0x00000009ff09723e */ /* 0x000fe200024050ff */
[C---:B------:R-:W-:Y:S01]  /*7750*/  FFMA R17, R26.reuse, R34, R17 ;  /* 0x000000221a117223 */ /* 0x040fe20000000011 */
[----:B------:R-:W-:Y:S01]  /*7760*/  F2FP.TF32.F32.PACK_B R10, R10 ;  /* 0x0000000aff0a723e */ /* 0x000fe200024050ff */
[C---:B------:R-:W-:Y:S01]  /*7770*/  FFMA R18, R26.reuse, R35, R18 ;  /* 0x000000231a127223 */ /* 0x040fe20000000012 */
[----:B------:R-:W-:Y:S01]  /*7780*/  F2FP.TF32.F32.PACK_B R11, R11 ;  /* 0x0000000bff0b723e */ /* 0x000fe200024050ff */
[----:B------:R-:W-:Y:S01]  /*7790*/  FFMA R19, R26, R36, R19 ;  /* 0x000000241a137223 */ /* 0x000fe20000000013 */
[----:B------:R-:W-:Y:S02]  /*77a0*/  IADD3 R72, PT, PT, R72, 0x400, R0 ;  /* 0x0000040048487810 */ /* 0x000fe40007ffe000 */
[----:B------:R-:W-:Y:S01]  /*77b0*/  F2FP.TF32.F32.PACK_B R12, R12 ;  /* 0x0000000cff0c723e */ /* 0x000fe200024050ff */
        /* <DEDUP_REMOVED lines=20> */
[----:B------:R-:W-:Y:S02]  /*7900*/  ULEA UR5, UR45, UR44, 0xd ;  /* 0x0000002c2d057291 */ /* 0x000fe4000f8e68ff */
[----:B------:R-:W-:Y:S02]  /*7910*/  UIADD3 UR9, UPT, UPT, UR49, 0x20, URZ ;  /* 0x0000002031097890 */ /* 0x000fe4000fffe0ff */
[----:B------:R-:W-:Y:S01]  /*7920*/  UIADD3 UR8, UPT, UPT, UR5, 0x400, URZ ;  /* 0x0000040005087890 */ /* 0x000fe2000fffe0ff */
[----:B------:R-:W-:Y:S01]  /*7930*/  UMOV UR10, UR50 ;  /* 0x00000032000a7c82 */ /* 0x000fe20008000000 */
[----:B------:R-:W-:Y:S01]  /*7940*/  UMOV UR11, UR36 ;  /* 0x00000024000b7c82 */ /* 0x000fe20008000000 */
[----:B--2---:R-:W-:Y:S04]  /*7950*/  UIADD3 UR4, UP0, UPT, UR6, 0x680, URZ ;  /* 0x0000068006047890 */ /* 0x004fe8000ff1e0ff */
[----:B------:R-:W-:Y:S09]  /*7960*/  UIADD3.X UR5, UPT, UPT, URZ, UR7, URZ, UP0, !UPT ;  /* 0x00000007ff057290 */ /* 0x000ff200087fe4ff */
[----:B------:R2:W-:Y:S02]  /*7970*/  UTMASTG.3D [UR8], [UR4] ;  /* 0x00000008040073b5 */ /* 0x0005e40008010000 */
[----:B--2---:R0:W-:Y:S02]  /*7980*/  UTMACMDFLUSH ;  /* 0x00000000000079b7 */ /* 0x0041e40000000000 */
.L_x_115:
[----:B------:R-:W-:Y:S05]  /*7990*/  BSYNC.RECONVERGENT B0 ;  /* 0x0000000000007941 */ /* 0x000fea0003800200 */
.L_x_114:
[----:B------:R-:W-:Y:S01]  /*79a0*/  UIADD3 UR4, UPT, UPT, UR45, 0x1, URZ ;  /* 0x000000012d047890 */ /* 0x000fe2000fffe0ff */
[----:B------:R-:W-:Y:S03]  /*79b0*/  BSSY.RECONVERGENT B0, `(.L_x_116) ;  /* 0x0000008000007945 */ /* 0x000fe60003800200 */
[----:B------:R-:W-:Y:S04]  /*79c0*/  UISETP.NE.AND UP0, UPT, UR4, 0x3, UPT ;  /* 0x000000030400788c */ /* 0x000fe8000bf05270 */
[----:B------:R-:W-:Y:S02]  /*79d0*/  UISETP.EQ.XOR UP1, UPT, UR47, 0x3, !UP0 ;  /* 0x000000032f00788c */ /* 0x000fe4000c722a70 */
[----:B------:R-:W-:Y:S02]  /*79e0*/  USEL UR46, UR4, URZ, UP0 ;  /* 0x000000ff042e7287 */ /* 0x000fe40008000000 */
[----:B------:R-:W-:Y:S04]  /*79f0*/  USEL UR5, URZ, 0x1, !UP1 ;  /* 0x00000001ff057887 */ /* 0x000fe8000c800000 */
[----:B------:R-:W-:Y:S01]  /*7a00*/  ULOP3.LUT UR55, UR55, UR5, URZ, 0x3c, !UPT ;  /* 0x0000000537377292 */ /* 0x000fe2000f8e3cff */
[----:B------:R-:W-:Y:S11]  /*7a10*/  @P0 BRA `(.L_x_117) ;  /* 0x0000000000040947 */ /* 0x000ff60003800000 */
[----:B------:R-:W-:Y:S04]  /*7a20*/  DEPBAR.LE SB0, 0x1 ;  /* 0x000080400000791a */ /* 0x000fe80000000000 */
.L_x_117:
[----:B------:R-:W-:Y:S05]  /*7a30*/  BSYNC.RECONVERGENT B0 ;  /* 0x0000000000007941 */ /* 0x000fea0003800200 */
.L_x_116:
[----:B------:R-:W-:Y:S01]  /*7a40*/  BAR.SYNC.DEFER_BLOCKING 0x1, 0x80 ;  /* 0x0042000000007b1d */ /* 0x000fe20000010000 */
[----:B------:R-:W-:Y:S01]  /*7a50*/  UISETP.NE.AND UP0, UPT, UR53, -0x2, UPT ;  /* 0xfffffffe3500788c */ /* 0x000fe2000bf05270 */
[----:B------:R-:W-:Y:S08]  /*7a60*/  IADD3 R22, PT, PT, R22, 0x1, RZ ;  /* 0x0000000116167810 */ /* 0x000ff00007ffe0ff */
[----:B------:R-:W-:Y:S05]  /*7a70*/  BRA.U !UP0, `(.L_x_118) ;  /* 0x0000000108287547 */ /* 0x000fea000b800000 */
[----:B------:R-:W-:Y:S01]  /*7a80*/  ISETP.NE.AND P0, PT, R70, RZ, PT ;  /* 0x000000ff4600720c */ /* 0x000fe20003f05270 */
[----:B-1----:R-:W-:Y:S01]  /*7a90*/  IMAD.U32 R2, RZ, RZ, UR52 ;  /* 0x00000034ff027e24 */ /* 0x002fe2000f8e00ff */
[----:B------:R-:W-:Y:S01]  /*7aa0*/  UIADD3 UR4, UPT, UPT, UR52, 0x1, URZ ;  /* 0x0000000134047890 */ /* 0x000fe2000fffe0ff */
[----:B------:R-:W-:Y:S03]  /*7ab0*/  IMAD.U32 R0, RZ, RZ, UR54 ;  /* 0x00000036ff007e24 */ /* 0x000fe6000f8e00ff */
[----:B------:R-:W-:Y:S04]  /*7ac0*/  UISETP.NE.AND UP0, UPT, UR4, 0x3, UPT ;  /* 0x000000030400788c */ /* 0x000fe8000bf05270 */
[----:B------:R-:W-:Y:S03]  /*7ad0*/  USEL UR52, UR4, URZ, UP0 ;  /* 0x000000ff04347287 */ /* 0x000fe60008000000 */
[----:B------:R-:W-:Y:S05]  /*7ae0*/  @P0 LEA R2, R2, UR44, 0x3 ;  /* 0x0000002c02020c11 */ /* 0x000fea000f8e18ff */
[----:B------:R-:W-:Y:S05]  /*7af0*/  @P0 VIADD R2, R2, 0x78 ;  /* 0x0000007802020836 */ /* 0x000fea0000000000 */
[----:B------:R-:W-:Y:S04]  /*7b00*/  @P0 PRMT R0, R0, 0x654, R2 ;  /* 0x0000065400000816 */ /* 0x000fe80000000002 */
[----:B------:R2:W-:Y:S03]  /*7b10*/  @P0 SYNCS.ARRIVE.TRANS64.RED.A1T0 RZ, [R0+URZ], RZ ;  /* 0x000000ff00ff09a7 */ /* 0x0005e600081004ff */
.L_x_118:
[----:B------:R-:W-:Y:S01]  /*7b20*/  R2UR UR6, R69 ;  /* 0x00000000450672ca */ /* 0x000fe200000e0000 */
[----:B------:R-:W-:Y:S01]  /*7b30*/  UIADD3 UR53, UPT, UPT, UR53, 0x2, URZ ;  /* 0x0000000235357890 */ /* 0x000fe2000fffe0ff */
[----:B------:R-:W-:Y:S02]  /*7b40*/  R2UR UR5, R55 ;  /* 0x00000000370572ca */ /* 0x000fe400000e0000 */
[----:B------:R-:W-:Y:S02]  /*7b50*/  R2UR UR4, R56 ;  /* 0x00000000380472ca */ /* 0x000fe400000e0000 */
[----:B------:R-:W-:Y:S02]  /*7b60*/  R2UR UR36, R67 ;  /* 0x00000000432472ca */ /* 0x000fe400000e0000 */
[----:B------:R-:W-:Y:S02]  /*7b70*/  ISETP.NE.AND P0, PT, R59, 0x2, PT ;  /* 0x000000023b00780c */ /* 0x000fe40003f05270 */
[----:B------:R-:W-:Y:S02]  /*7b80*/  ISETP.NE.AND P1, PT, R22, 0x4, PT ;  /* 0x000000041600780c */ /* 0x000fe40003f25270 */
[----:B-1----:R-:W-:Y:S01]  /*7b90*/  SEL R2, RZ, 0x1, P0 ;  /* 0x00000001ff027807 */ /* 0x002fe20000000000 */
[----:B------:R-:W-:Y:S01]  /*7ba0*/  UISETP.NE.AND UP0, UPT, UR6, URZ, UPT ;  /* 0x000000ff0600728c */ /* 0x000fe2000bf05270 */
[----:B--2---:R-:W-:Y:S01]  /*7bb0*/  SEL R0, RZ, 0x1, P1 ;  /* 0x00000001ff007807 */ /* 0x004fe20000800000 */
[----:B------:R-:W-:Y:S01]  /*7bc0*/  UIADD3 UR26, UPT, UPT, UR37, UR5, URZ ;  /* 0x00000005251a7290 */ /* 0x000fe2000fffe0ff */
[----:B------:R-:W-:Y:S01]  /*7bd0*/  LOP3.LUT R60, R60, R2, RZ, 0x3c, !PT ;  /* 0x000000023c3c7212 */ /* 0x000fe200078e3cff */
[----:B------:R-:W-:Y:S01]  /*7be0*/  UIADD3 UR25, UPT, UPT, UR38, UR4, URZ ;  /* 0x0000000426197290 */ /* 0x000fe2000fffe0ff */
[----:B------:R-:W-:Y:S02]  /*7bf0*/  LOP3.LUT R61, R61, R0, RZ, 0x3c, !PT ;  /* 0x000000003d3d7212 */ /* 0x000fe400078e3cff */
[----:B------:R-:W-:Y:S02]  /*7c00*/  SEL R59, R59, RZ, P0 ;  /* 0x000000ff3b3b7207 */ /* 0x000fe40000000000 */
[----:B------:R-:W-:Y:S01]  /*7c10*/  SEL R22, R22, RZ, P1 ;  /* 0x000000ff16167207 */ /* 0x000fe20000800000 */
[----:B------:R-:W-:Y:S06]  /*7c20*/  BRA.U UP0, `(.L_x_119) ;  /* 0xffffffd900b07547 */ /* 0x000fec000b83ffff */
[----:B------:R-:W-:-:S13]  /*7c30*/  R2UR UR4, R57 ;  /* 0x00000000390472ca */ /* 0x000fda00000e0000 */
[----:B------:R-:W-:-:S09]  /*7c40*/  UISETP.NE.AND UP0, UPT, UR4, URZ, UPT ;  /* 0x000000ff0400728c */ /* 0x000fd2000bf05270 */
[----:B------:R-:W-:Y:S05]  /*7c50*/  BRA.U !UP0, `(.L_x_120) ;  /* 0x0000000108487547 */ /* 0x000fea000b800000 */
[----:B------:R-:W1:Y:S02]  /*7c60*/  LDCU.64 UR4, c[0x0][0x890] ;  /* 0x00011200ff0477ac */ /* 0x000e640008000a00 */
[----:B-1----:R-:W-:-:S04]  /*7c70*/  UISETP.NE.U32.AND UP0, UPT, UR4, URZ, UPT ;  /* 0x000000ff0400728c */ /* 0x002fc8000bf05070 */
[----:B------:R-:W-:-:S09]  /*7c80*/  UISETP.NE.AND.EX UP0, UPT, UR5, URZ, UPT, UP0 ;  /* 0x000000ff0500728c */ /* 0x000fd2000bf05300 */
[----:B------:R-:W-:Y:S05]  /*7c90*/  BRA.U UP0, `(.L_x_121) ;  /* 0x00000001000c7547 */ /* 0x000fea000b800000 */
[----:B------:R-:W-:-:S13]  /*7ca0*/  FSETP.NEU.AND P0, PT, R26, RZ, PT ;  /* 0x000000ff1a00720b */ /* 0x000fda0003f0d000 */
[----:B------:R-:W-:Y:S05]  /*7cb0*/  @!P0 EXIT ;  /* 0x000000000000894d */ /* 0x000fea0003800000 */
[----:B------:R-:W-:Y:S05]  /*7cc0*/  BRA `(.L_x_120) ;  /* 0x00000000002c7947 */ /* 0x000fea0003800000 */
.L_x_121:
[----:B------:R-:W-:Y:S01]  /*7cd0*/  ISETP.NE.AND P0, PT, R58, RZ, PT ;  /* 0x000000ff3a00720c */ /* 0x000fe20003f05270 */
[----:B------:R-:W-:-:S12]  /*7ce0*/  BSSY.RECONVERGENT B0, `(.L_x_120) ;  /* 0x0000009000007945 */ /* 0x000fd80003800200 */
[----:B------:R-:W-:Y:S05]  /*7cf0*/  @P0 BRA `(.L_x_122) ;  /* 0x0000000000140947 */ /* 0x000fea0003800000 */
[----:B------:R-:W1:Y:S02]  /*7d00*/  LDCU.64 UR4, c[0x0][0x888] ;  /* 0x00011100ff0477ac */ /* 0x000e640008000a00 */
[----:B-1----:R-:W-:-:S04]  /*7d10*/  ISETP.NE.U32.AND P0, PT, RZ, UR4, PT ;  /* 0x00000004ff007c0c */ /* 0x002fc8000bf05070 */
[----:B------:R-:W-:-:S13]  /*7d20*/  ISETP.NE.AND.EX P0, PT, RZ, UR5, PT, P0 ;  /* 0x00000005ff007c0c */ /* 0x000fda000bf05300 */
[----:B------:R-:W-:Y:S05]  /*7d30*/  @!P0 EXIT ;  /* 0x000000000000894d */ /* 0x000fea0003800000 */
[----:B------:R-:W-:Y:S05]  /*7d40*/  BRA `(.L_x_123) ;  /* 0x0000000000087947 */ /* 0x000fea0003800000 */
.L_x_122:
[----:B------:R-:W-:-:S13]  /*7d50*/  FSETP.NEU.AND P0, PT, R26, RZ, PT ;  /* 0x000000ff1a00720b */ /* 0x000fda0003f0d000 */
[----:B------:R-:W-:Y:S05]  /*7d60*/  @!P0 EXIT ;  /* 0x000000000000894d */ /* 0x000fea0003800000 */
.L_x_123:
[----:B------:R-:W-:Y:S05]  /*7d70*/  BSYNC.RECONVERGENT B0 ;  /* 0x0000000000007941 */ /* 0x000fea0003800200 */
.L_x_120:
[----:B------:R-:W-:Y:S01]  /*7d80*/  ULEA UR4, UR52, UR44, 0x3 ;  /* 0x0000002c34047291 */ /* 0x000fe2000f8e18ff */
[----:B------:R-:W-:-:S04]  /*7d90*/  DEPBAR.LE SB0, 0x0 ;  /* 0x000080000000791a */ /* 0x000fc80000000000 */
[----:B------:R-:W-:-:S04]  /*7da0*/  UIADD3 UR4, UPT, UPT, UR4, 0x78, URZ ;  /* 0x0000007804047890 */ /* 0x000fc8000fffe0ff */
[----:B------:R-:W-:-:S09]  /*7db0*/  UPRMT UR4, UR54, 0x654, UR4 ;  /* 0x0000065436047896 */ /* 0x000fd20008000004 */
[----:B------:R-:W-:Y:S01]  /*7dc0*/  SYNCS.ARRIVE.TRANS64.RED.A1T0 RZ, [UR4], RZ ;  /* 0x000000ffffff79a7 */ /* 0x000fe20008100404 */
[----:B------:R-:W-:Y:S05]  /*7dd0*/  EXIT ;  /* 0x000000000000794d */ /* 0x000fea0003800000 */
.L_x_24:
[----:B--2---:R2:W3:Y:S02]  /*7de0*/  SYNCS.PHASECHK.TRANS64.TRYWAIT P0, [R0+URZ+0x110], R2 ;  /* 0x00011002000075a7 */ /* 0x0044e400080011ff */
[----:B---3--:R-:W-:Y:S05]  /*7df0*/  @!P0 NANOSLEEP.SYNCS 0x989680 ;  /* 0x009896800000895d */ /* 0x008fea0003900000 */
[----:B------:R-:W3:Y:S02]  /*7e00*/  @!P0 SYNCS.PHASECHK.TRANS64 P0, [R0+URZ+0x110], R2 ;  /* 0x00011002000085a7 */ /* 0x000ee400080010ff */
[----:B---3--:R-:W-:Y:S05]  /*7e10*/  @!P0 BRA `(.L_x_24) ;  /* 0xfffffffc00f08947 */ /* 0x008fea000383ffff */
[----:B------:R-:W-:Y:S05]  /*7e20*/  BRA `(.L_x_124) ;  /* 0xffffff9c00047947 */ /* 0x000fea000383ffff */
.L_x_27:
[----:B-1----:R-:W-:-:S07]  /*7e30*/  MOV R0, UR33 ;  /* 0x0000002100007c02 */ /* 0x002fce0008000f00 */
.L_x_125:
[----:B-1----:R1:W2:Y:S02]  /*7e40*/  SYNCS.PHASECHK.TRANS64.TRYWAIT P0, [R0+URZ+0x30], R3 ;  /* 0x00003003000075a7 */ /* 0x0022a400080011ff */
[----:B--2---:R-:W-:Y:S05]  /*7e50*/  @!P0 NANOSLEEP.SYNCS 0x989680 ;  /* 0x009896800000895d */ /* 0x004fea0003900000 */
[----:B------:R-:W2:Y:S02]  /*7e60*/  @!P0 SYNCS.PHASECHK.TRANS64 P0, [R0+URZ+0x30], R3 ;  /* 0x00003003000085a7 */ /* 0x000ea400080010ff */
[----:B--2---:R-:W-:Y:S05]  /*7e70*/  @!P0 BRA `(.L_x_125) ;  /* 0xfffffffc00f08947 */ /* 0x004fea000383ffff */
[----:B------:R-:W-:Y:S05]  /*7e80*/  BRA `(.L_x_26) ;  /* 0xffffff9c004c7947 */ /* 0x000fea000383ffff */
.L_x_34:
[----:B-1----:R-:W-:-:S07]  /*7e90*/  MOV R0, UR33 ;  /* 0x0000002100007c02 */ /* 0x002fce0008000f00 */
.L_x_126:
[----:B-1----:R1:W2:Y:S02]  /*7ea0*/  SYNCS.PHASECHK.TRANS64.TRYWAIT P0, [R0+URZ+0x30], R3 ;  /* 0x00003003000075a7 */ /* 0x0022a400080011ff */
[----:B--2---:R-:W-:Y:S05]  /*7eb0*/  @!P0 NANOSLEEP.SYNCS 0x989680 ;  /* 0x009896800000895d */ /* 0x004fea0003900000 */
[----:B------:R-:W2:Y:S02]  /*7ec0*/  @!P0 SYNCS.PHASECHK.TRANS64 P0, [R0+URZ+0x30], R3 ;  /* 0x00003003000085a7 */ /* 0x000ea400080010ff */
[----:B--2---:R-:W-:Y:S05]  /*7ed0*/  @!P0 BRA `(.L_x_126) ;  /* 0xfffffffc00f08947 */ /* 0x004fea000383ffff */
[----:B------:R-:W-:Y:S05]  /*7ee0*/  BRA `(.L_x_33) ;  /* 0xffffffa000407947 */ /* 0x000fea000383ffff */
.L_x_39:
[----:B-1----:R1:W2:Y:S02]  /*7ef0*/  SYNCS.PHASECHK.TRANS64.TRYWAIT P0, [R3+URZ+0xa0], R0 ;  /* 0x0000a000030075a7 */ /* 0x0022a400080011ff */
[----:B--2---:R-:W-:Y:S05]  /*7f00*/  @!P0 NANOSLEEP.SYNCS 0x989680 ;  /* 0x009896800000895d */ /* 0x004fea0003900000 */
[----:B------:R-:W2:Y:S02]  /*7f10*/  @!P0 SYNCS.PHASECHK.TRANS64 P0, [R3+URZ+0xa0], R0 ;  /* 0x0000a000030085a7 */ /* 0x000ea400080010ff */
[----:B--2---:R-:W-:Y:S05]  /*7f20*/  @!P0 BRA `(.L_x_39) ;  /* 0xfffffffc00f08947 */ /* 0x004fea000383ffff */
[----:B------:R-:W-:Y:S05]  /*7f30*/  BRA `(.L_x_127) ;  /* 0xffffffa400147947 */ /* 0x000fea000383ffff */
.L_x_43:
[----:B------:R-:W-:-:S07]  /*7f40*/  MOV R0, UR4 ;  /* 0x0000000400007c02 */ /* 0x000fce0008000f00 */
.L_x_128:
[----:B-1----:R1:W2:Y:S02]  /*7f50*/  SYNCS.PHASECHK.TRANS64.TRYWAIT P0, [R0+URZ], R2 ;  /* 0x00000002000075a7 */ /* 0x0022a400080011ff */
[----:B--2---:R-:W-:Y:S05]  /*7f60*/  @!P0 NANOSLEEP.SYNCS 0x989680 ;  /* 0x009896800000895d */ /* 0x004fea0003900000 */
[----:B------:R-:W2:Y:S02]  /*7f70*/  @!P0 SYNCS.PHASECHK.TRANS64 P0, [R0+URZ], R2 ;  /* 0x00000002000085a7 */ /* 0x000ea400080010ff */
[----:B--2---:R-:W-:Y:S05]  /*7f80*/  @!P0 BRA `(.L_x_128) ;  /* 0xfffffffc00f08947 */ /* 0x004fea000383ffff */
[----:B------:R-:W-:Y:S05]  /*7f90*/  BRA `(.L_x_129) ;  /* 0xffffffa800c07947 */ /* 0x000fea000383ffff */
.L_x_44:
[----:B------:R-:W-:-:S07]  /*7fa0*/  MOV R0, UR5 ;  /* 0x0000000500007c02 */ /* 0x000fce0008000f00 */
.L_x_130:
[----:B-1----:R1:W2:Y:S02]  /*7fb0*/  SYNCS.PHASECHK.TRANS64.TRYWAIT P0, [R0+URZ], R3 ;  /* 0x00000003000075a7 */ /* 0x0022a400080011ff */
[----:B--2---:R-:W-:Y:S05]  /*7fc0*/  @!P0 NANOSLEEP.SYNCS 0x989680 ;  /* 0x009896800000895d */ /* 0x004fea0003900000 */
[----:B------:R-:W2:Y:S02]  /*7fd0*/  @!P0 SYNCS.PHASECHK.TRANS64 P0, [R0+URZ], R3 ;  /* 0x00000003000085a7 */ /* 0x000ea400080010ff */
[----:B--2---:R-:W-:Y:S05]  /*7fe0*/  @!P0 BRA `(.L_x_130) ;  /* 0xfffffffc00f08947 */ /* 0x004fea000383ffff */
[----:B------:R-:W-:Y:S05]  /*7ff0*/  BRA `(.L_x_131) ;  /* 0xffffffa800cc7947 */ /* 0x000fea000383ffff */
.L_x_45:
[----:B------:R-:W-:-:S07]  /*8000*/  MOV R0, UR5 ;  /* 0x0000000500007c02 */ /* 0x000fce0008000f00 */
.L_x_132:
[----:B-1----:R1:W2:Y:S02]  /*8010*/  SYNCS.PHASECHK.TRANS64.TRYWAIT P0, [R0+URZ], R3 ;  /* 0x00000003000075a7 */ /* 0x0022a400080011ff */
[----:B--2---:R-:W-:Y:S05]  /*8020*/  @!P0 NANOSLEEP.SYNCS 0x989680 ;  /* 0x009896800000895d */ /* 0x004fea0003900000 */
[----:B------:R-:W2:Y:S02]  /*8030*/  @!P0 SYNCS.PHASECHK.TRANS64 P0, [R0+URZ], R3 ;  /* 0x00000003000085a7 */ /* 0x000ea400080010ff */
[----:B--2---:R-:W-:Y:S05]  /*8040*/  @!P0 BRA `(.L_x_132) ;  /* 0xfffffffc00f08947 */ /* 0x004fea000383ffff */
[----:B------:R-:W-:Y:S05]  /*8050*/  BRA `(.L_x_133) ;  /* 0xffffffa800d87947 */ /* 0x000fea000383ffff */
.L_x_46:
[----:B------:R-:W-:-:S07]  /*8060*/  MOV R0, UR5 ;  /* 0x0000000500007c02 */ /* 0x000fce0008000f00 */
.L_x_134:
[----:B-1----:R1:W2:Y:S02]  /*8070*/  SYNCS.PHASECHK.TRANS64.TRYWAIT P0, [R0+URZ], R3 ;  /* 0x00000003000075a7 */ /* 0x0022a400080011ff */
[----:B--2---:R-:W-:Y:S05]  /*8080*/  @!P0 NANOSLEEP.SYNCS 0x989680 ;  /* 0x009896800000895d */ /* 0x004fea0003900000 */
[----:B------:R-:W2:Y:S02]  /*8090*/  @!P0 SYNCS.PHASECHK.TRANS64 P0, [R0+URZ], R3 ;  /* 0x00000003000085a7 */ /* 0x000ea400080010ff */
[----:B--2---:R-:W-:Y:S05]  /*80a0*/  @!P0 BRA `(.L_x_134) ;  /* 0xfffffffc00f08947 */ /* 0x004fea000383ffff */
[----:B------:R-:W-:Y:S05]  /*80b0*/  BRA `(.L_x_135) ;  /* 0xffffffa800e47947 */ /* 0x000fea000383ffff */
.L_x_47:
[----:B------:R-:W-:-:S07]  /*80c0*/  MOV R0, UR5 ;  /* 0x0000000500007c02 */ /* 0x000fce0008000f00 */
.L_x_136:
[----:B-1----:R1:W2:Y:S02]  /*80d0*/  SYNCS.PHASECHK.TRANS64.TRYWAIT P0, [R0+URZ], R3 ;  /* 0x00000003000075a7 */ /* 0x0022a400080011ff */
[----:B--2---:R-:W-:Y:S05]  /*80e0*/  @!P0 NANOSLEEP.SYNCS 0x989680 ;  /* 0x009896800000895d */ /* 0x004fea0003900000 */
[----:B------:R-:W2:Y:S02]  /*80f0*/  @!P0 SYNCS.PHASECHK.TRANS64 P0, [R0+URZ], R3 ;  /* 0x00000003000085a7 */ /* 0x000ea400080010ff */
[----:B--2---:R-:W-:Y:S05]  /*8100*/  @!P0 BRA `(.L_x_136) ;  /* 0xfffffffc00f08947 */ /* 0x004fea000383ffff */
[----:B------:R-:W-:Y:S05]  /*8110*/  BRA `(.L_x_137) ;  /* 0xffffffa800f07947 */ /* 0x000fea000383ffff */
.L_x_50:
[----:B-1----:R1:W2:Y:S02]  /*8120*/  SYNCS.PHASECHK.TRANS64.TRYWAIT P0, [R2+URZ+0x100], R4 ;  /* 0x00010004020075a7 */ /* 0x0022a400080011ff */
[----:B--2---:R-:W-:Y:S05]  /*8130*/  @!P0 NANOSLEEP.SYNCS 0x989680 ;  /* 0x009896800000895d */ /* 0x004fea0003900000 */
[----:B------:R-:W2:Y:S02]  /*8140*/  @!P0 SYNCS.PHASECHK.TRANS64 P0, [R2+URZ+0x100], R4 ;  /* 0x00010004020085a7 */ /* 0x000ea400080010ff */
[----:B--2---:R-:W-:Y:S05]  /*8150*/  @!P0 BRA `(.L_x_50) ;  /* 0xfffffffc00f08947 */ /* 0x004fea000383ffff */
[----:B------:R-:W-:Y:S05]  /*8160*/  BRA `(.L_x_138) ;  /* 0xffffffac004c7947 */ /* 0x000fea000383ffff */
.L_x_51:
[----:B------:R-:W-:-:S07]  /*8170*/  MOV R2, UR4 ;  /* 0x0000000400027c02 */ /* 0x000fce0008000f00 */
.L_x_139:
[----:B-1----:R1:W2:Y:S02]  /*8180*/  SYNCS.PHASECHK.TRANS64.TRYWAIT P0, [R2+URZ+0xb0], R5 ;  /* 0x0000b005020075a7 */ /* 0x0022a400080011ff */
[----:B--2---:R-:W-:Y:S05]  /*8190*/  @!P0 NANOSLEEP.SYNCS 0x989680 ;  /* 0x009896800000895d */ /* 0x004fea0003900000 */
[----:B------:R-:W2:Y:S02]  /*81a0*/  @!P0 SYNCS.PHASECHK.TRANS64 P0, [R2+URZ+0xb0], R5 ;  /* 0x0000b005020085a7 */ /* 0x000ea400080010ff */
[----:B--2---:R-:W-:Y:S05]  /*81b0*/  @!P0 BRA `(.L_x_139) ;  /* 0xfffffffc00f08947 */ /* 0x004fea000383ffff */
[----:B------:R-:W-:Y:S05]  /*81c0*/  BRA `(.L_x_140) ;  /* 0xffffffac005c7947 */ /* 0x000fea000383ffff */
.L_x_52:
[----:B-1----:R1:W2:Y:S02]  /*81d0*/  SYNCS.PHASECHK.TRANS64.TRYWAIT P1, [R2+URZ+0xa0], R4 ;  /* 0x0000a004020075a7 */ /* 0x0022a400080211ff */
[----:B--2---:R-:W-:Y:S05]  /*81e0*/  @!P1 NANOSLEEP.SYNCS 0x989680 ;  /* 0x009896800000995d */ /* 0x004fea0003900000 */
[----:B------:R-:W2:Y:S02]  /*81f0*/  @!P1 SYNCS.PHASECHK.TRANS64 P1, [R2+URZ+0xa0], R4 ;  /* 0x0000a004020095a7 */ /* 0x000ea400080210ff */
[----:B--2---:R-:W-:Y:S05]  /*8200*/  @!P1 BRA `(.L_x_52) ;  /* 0xfffffffc00f09947 */ /* 0x004fea000383ffff */
[----:B------:R-:W-:Y:S05]  /*8210*/  BRA `(.L_x_141) ;  /* 0xffffffac008c7947 */ /* 0x000fea000383ffff */
.L_x_55:
[----:B------:R-:W-:-:S07]  /*8220*/  MOV R0, UR4 ;  /* 0x0000000400007c02 */ /* 0x000fce0008000f00 */
.L_x_142:
[----:B-1----:R1:W2:Y:S02]  /*8230*/  SYNCS.PHASECHK.TRANS64.TRYWAIT P0, [R0+URZ+0xb0], R2 ;  /* 0x0000b002000075a7 */ /* 0x0022a400080011ff */
[----:B--2---:R-:W-:Y:S05]  /*8240*/  @!P0 NANOSLEEP.SYNCS 0x989680 ;  /* 0x009896800000895d */ /* 0x004fea0003900000 */
[----:B------:R-:W2:Y:S02]  /*8250*/  @!P0 SYNCS.PHASECHK.TRANS64 P0, [R0+URZ+0xb0], R2 ;  /* 0x0000b002000085a7 */ /* 0x000ea400080010ff */
[----:B--2---:R-:W-:Y:S05]  /*8260*/  @!P0 BRA `(.L_x_142) ;  /* 0xfffffffc00f08947 */ /* 0x004fea000383ffff */
[----:B------:R-:W-:Y:S05]  /*8270*/  BRA `(.L_x_54) ;  /* 0xffffffac00e07947 */ /* 0x000fea000383ffff */
.L_x_62:
[----:B-1----:R1:W2:Y:S02]  /*8280*/  SYNCS.PHASECHK.TRANS64.TRYWAIT P1, [R0+URZ+0xa0], R2 ;  /* 0x0000a002000075a7 */ /* 0x0022a400080211ff */
[----:B--2---:R-:W-:Y:S05]  /*8290*/  @!P1 NANOSLEEP.SYNCS 0x989680 ;  /* 0x009896800000995d */ /* 0x004fea0003900000 */
[----:B------:R-:W2:Y:S02]  /*82a0*/  @!P1 SYNCS.PHASECHK.TRANS64 P1, [R0+URZ+0xa0], R2 ;  /* 0x0000a002000095a7 */ /* 0x000ea400080210ff */
[----:B--2---:R-:W-:Y:S05]  /*82b0*/  @!P1 BRA `(.L_x_62) ;  /* 0xfffffffc00f09947 */ /* 0x004fea000383ffff */
[----:B------:R-:W-:Y:S05]  /*82c0*/  BRA `(.L_x_143) ;  /* 0xffffffb400747947 */ /* 0x000fea000383ffff */
.L_x_63:
[----:B------:R-:W-:-:S07]  /*82d0*/  MOV R2, UR46 ;  /* 0x0000002e00027c02 */ /* 0x000fce0008000f00 */
.L_x_144:
[----:B-1----:R1:W2:Y:S02]  /*82e0*/  SYNCS.PHASECHK.TRANS64.TRYWAIT P0, [R2+URZ+0xe0], R0 ;  /* 0x0000e000020075a7 */ /* 0x0022a400080011ff */
[----:B--2---:R-:W-:Y:S05]  /*82f0*/  @!P0 NANOSLEEP.SYNCS 0x989680 ;  /* 0x009896800000895d */ /* 0x004fea0003900000 */
[----:B------:R-:W2:Y:S02]  /*8300*/  @!P0 SYNCS.PHASECHK.TRANS64 P0, [R2+URZ+0xe0], R0 ;  /* 0x0000e000020085a7 */ /* 0x000ea400080010ff */
[----:B--2---:R-:W-:Y:S05]  /*8310*/  @!P0 BRA `(.L_x_144) ;  /* 0xfffffffc00f08947 */ /* 0x004fea000383ffff */
[----:B------:R-:W-:Y:S05]  /*8320*/  BRA `(.L_x_145) ;  /* 0xffffffb400c47947 */ /* 0x000fea000383ffff */
.L_x_66:
[----:B------:R-:W-:Y:S07]  /*8330*/  MOV R0, UR7 ;  /* 0x0000000700007c02 */ /* 0x000fee0008000f00 */
.L_x_146:
[----:B-1----:R1:W2:Y:S02]  /*8340*/  SYNCS.PHASECHK.TRANS64.TRYWAIT P0, [R0+URZ], R2 ;  /* 0x00000002000075a7 */ /* 0x0022a400080011ff */
[----:B--2---:R-:W-:Y:S05]  /*8350*/  @!P0 NANOSLEEP.SYNCS 0x989680 ;  /* 0x009896800000895d */ /* 0x004fea0003900000 */
[----:B------:R-:W2:Y:S02]  /*8360*/  @!P0 SYNCS.PHASECHK.TRANS64 P0, [R0+URZ], R2 ;  /* 0x00000002000085a7 */ /* 0x000ea400080010ff */
[----:B--2---:R-:W-:Y:S05]  /*8370*/  @!P0 BRA `(.L_x_146) ;  /* 0xfffffffc00f08947 */ /* 0x004fea000383ffff */
[----:B------:R-:W-:Y:S05]  /*8380*/  BRA `(.L_x_65) ;  /* 0xffffffb400e07947 */ /* 0x000fea000383ffff */
.L_x_69:
[----:B------:R-:W-:-:S07]  /*8390*/  MOV R0, UR4 ;  /* 0x0000000400007c02 */ /* 0x000fce0008000f00 */
.L_x_147:
[----:B--2---:R2:W4:Y:S02]  /*83a0*/  SYNCS.PHASECHK.TRANS64.TRYWAIT P0, [R0+URZ], R2 ;  /* 0x00000002000075a7 */ /* 0x00452400080011ff */
[----:B----4-:R-:W-:Y:S05]  /*83b0*/  @!P0 NANOSLEEP.SYNCS 0x989680 ;  /* 0x009896800000895d */ /* 0x010fea0003900000 */
[----:B------:R-:W4:Y:S02]  /*83c0*/  @!P0 SYNCS.PHASECHK.TRANS64 P0, [R0+URZ], R2 ;  /* 0x00000002000085a7 */ /* 0x000f2400080010ff */
[----:B----4-:R-:W-:Y:S05]  /*83d0*/  @!P0 BRA `(.L_x_147) ;  /* 0xfffffffc00f08947 */ /* 0x010fea000383ffff */
[----:B------:R-:W-:Y:S05]  /*83e0*/  BRA `(.L_x_148) ;  /* 0xffffffbc000c7947 */ /* 0x000fea000383ffff */
.L_x_70:
[----:B------:R-:W-:-:S07]  /*83f0*/  MOV R0, UR5 ;  /* 0x0000000500007c02 */ /* 0x000fce0008000f00 */
.L_x_149:
[----:B-1----:R1:W2:Y:S02]  /*8400*/  SYNCS.PHASECHK.TRANS64.TRYWAIT P0, [R0+URZ], R3 ;  /* 0x00000003000075a7 */ /* 0x0022a400080011ff */
[----:B--2---:R-:W-:Y:S05]  /*8410*/  @!P0 NANOSLEEP.SYNCS 0x989680 ;  /* 0x009896800000895d */ /* 0x004fea0003900000 */
[----:B------:R-:W2:Y:S02]  /*8420*/  @!P0 SYNCS.PHASECHK.TRANS64 P0, [R0+URZ], R3 ;  /* 0x00000003000085a7 */ /* 0x000ea400080010ff */
[----:B--2---:R-:W-:Y:S05]  /*8430*/  @!P0 BRA `(.L_x_149) ;  /* 0xfffffffc00f08947 */ /* 0x004fea000383ffff */
[----:B------:R-:W-:Y:S05]  /*8440*/  BRA `(.L_x_150) ;  /* 0xffffffbc00187947 */ /* 0x000fea000383ffff */
.L_x_71:
[----:B------:R-:W-:-:S07]  /*8450*/  MOV R0, UR5 ;  /* 0x0000000500007c02 */ /* 0x000fce0008000f00 */
.L_x_151:
[----:B-1----:R1:W2:Y:S02]  /*8460*/  SYNCS.PHASECHK.TRANS64.TRYWAIT P0, [R0+URZ], R3 ;  /* 0x00000003000075a7 */ /* 0x0022a400080011ff */
[----:B--2---:R-:W-:Y:S05]  /*8470*/  @!P0 NANOSLEEP.SYNCS 0x989680 ;  /* 0x009896800000895d */ /* 0x004fea0003900000 */
[----:B------:R-:W2:Y:S02]  /*8480*/  @!P0 SYNCS.PHASECHK.TRANS64 P0, [R0+URZ], R3 ;  /* 0x00000003000085a7 */ /* 0x000ea400080010ff */
[----:B--2---:R-:W-:Y:S05]  /*8490*/  @!P0 BRA `(.L_x_151) ;  /* 0xfffffffc00f08947 */ /* 0x004fea000383ffff */
[----:B------:R-:W-:Y:S05]  /*84a0*/  BRA `(.L_x_152) ;  /* 0xffffffbc00247947 */ /* 0x000fea000383ffff */
.L_x_72:
[----:B-1----:R-:W-:-:S07]  /*84b0*/  MOV R0, UR4 ;  /* 0x0000000400007c02 */ /* 0x002fce0008000f00 */
.L_x_153:
[----:B-1----:R1:W2:Y:S02]  /*84c0*/  SYNCS.PHASECHK.TRANS64.TRYWAIT P0, [R0+URZ], R2 ;  /* 0x00000002000075a7 */ /* 0x0022a400080011ff */
[----:B--2---:R-:W-:Y:S05]  /*84d0*/  @!P0 NANOSLEEP.SYNCS 0x989680 ;  /* 0x009896800000895d */ /* 0x004fea0003900000 */
[----:B------:R-:W2:Y:S02]  /*84e0*/  @!P0 SYNCS.PHASECHK.TRANS64 P0, [R0+URZ], R2 ;  /* 0x00000002000085a7 */ /* 0x000ea400080010ff */
[----:B--2---:R-:W-:Y:S05]  /*84f0*/  @!P0 BRA `(.L_x_153) ;  /* 0xfffffffc00f08947 */ /* 0x004fea000383ffff */
[----:B------:R-:W-:Y:S05]  /*8500*/  BRA `(.L_x_154) ;  /* 0xffffffbc00307947 */ /* 0x000fea000383ffff */
.L_x_77:
[----:B---3--:R3:W1:Y:S02]  /*8510*/  SYNCS.PHASECHK.TRANS64.TRYWAIT P0, [R12+URZ+0xa0], R0 ;  /* 0x0000a0000c0075a7 */ /* 0x00866400080011ff */
[----:B-1----:R-:W-:Y:S05]  /*8520*/  @!P0 NANOSLEEP.SYNCS 0x989680 ;  /* 0x009896800000895d */ /* 0x002fea0003900000 */
[----:B------:R-:W1:Y:S02]  /*8530*/  @!P0 SYNCS.PHASECHK.TRANS64 P0, [R12+URZ+0xa0], R0 ;  /* 0x0000a0000c0085a7 */ /* 0x000e6400080010ff */
[----:B-1----:R-:W-:Y:S05]  /*8540*/  @!P0 BRA `(.L_x_77) ;  /* 0xfffffffc00f08947 */ /* 0x002fea000383ffff */
[----:B------:R-:W-:Y:S05]  /*8550*/  BRA `(.L_x_155) ;  /* 0xffffffc000407947 */ /* 0x000fea000383ffff */
.L_x_80:
[----:B-1----:R-:W-:Y:S07]  /*8560*/  MOV R0, UR24 ;  /* 0x0000001800007c02 */ /* 0x002fee0008000f00 */
.L_x_156:
[----:B-1----:R1:W2:Y:S02]  /*8570*/  SYNCS.PHASECHK.TRANS64.TRYWAIT P2, [R0+URZ+0x98], R6 ;  /* 0x00009806000075a7 */ /* 0x0022a400080411ff */
[----:B--2---:R-:W-:Y:S05]  /*8580*/  @!P2 NANOSLEEP.SYNCS 0x989680 ;  /* 0x009896800000a95d */ /* 0x004fea0003900000 */
[----:B------:R-:W2:Y:S02]  /*8590*/  @!P2 SYNCS.PHASECHK.TRANS64 P2, [R0+URZ+0x98], R6 ;  /* 0x000098060000a5a7 */ /* 0x000ea400080410ff */
[----:B--2---:R-:W-:Y:S05]  /*85a0*/  @!P2 BRA `(.L_x_156) ;  /* 0xfffffffc00f0a947 */ /* 0x004fea000383ffff */
[----:B------:R-:W-:Y:S05]  /*85b0*/  BRA `(.L_x_79) ;  /* 0xffffffc400a47947 */ /* 0x000fea000383ffff */
.L_x_83:
[----:B------:R-:W-:Y:S07]  /*85c0*/  MOV R0, UR4 ;  /* 0x0000000400007c02 */ /* 0x000fee0008000f00 */
.L_x_157:
[----:B-1----:R1:W2:Y:S02]  /*85d0*/  SYNCS.PHASECHK.TRANS64.TRYWAIT P0, [R0+URZ+0x78], R9 ;  /* 0x00007809000075a7 */ /* 0x0022a400080011ff */
[----:B--2---:R-:W-:Y:S05]  /*85e0*/  @!P0 NANOSLEEP.SYNCS 0x989680 ;  /* 0x009896800000895d */ /* 0x004fea0003900000 */
[----:B------:R-:W2:Y:S02]  /*85f0*/  @!P0 SYNCS.PHASECHK.TRANS64 P0, [R0+URZ+0x78], R9 ;  /* 0x00007809000085a7 */ /* 0x000ea400080010ff */
[----:B--2---:R-:W-:Y:S05]  /*8600*/  @!P0 BRA `(.L_x_157) ;  /* 0xfffffffc00f08947 */ /* 0x004fea000383ffff */
[----:B------:R-:W-:Y:S05]  /*8610*/  BRA `(.L_x_158) ;  /* 0xffffffc800047947 */ /* 0x000fea000383ffff */
.L_x_84:
[----:B------:R-:W-:Y:S07]  /*8620*/  MOV R6, UR5 ;  /* 0x0000000500067c02 */ /* 0x000fee0008000f00 */
.L_x_159:
[----:B-1----:R1:W2:Y:S02]  /*8630*/  SYNCS.PHASECHK.TRANS64.TRYWAIT P0, [R6+URZ+0x78], R0 ;  /* 0x00007800060075a7 */ /* 0x0022a400080011ff */
[----:B--2---:R-:W-:Y:S05]  /*8640*/  @!P0 NANOSLEEP.SYNCS 0x989680 ;  /* 0x009896800000895d */ /* 0x004fea0003900000 */
[----:B------:R-:W2:Y:S02]  /*8650*/  @!P0 SYNCS.PHASECHK.TRANS64 P0, [R6+URZ+0x78], R0 ;  /* 0x00007800060085a7 */ /* 0x000ea400080010ff */
[----:B--2---:R-:W-:Y:S05]  /*8660*/  @!P0 BRA `(.L_x_159) ;  /* 0xfffffffc00f08947 */ /* 0x004fea000383ffff */
[----:B------:R-:W-:Y:S05]  /*8670*/  BRA `(.L_x_160) ;  /* 0xffffffc800607947 */ /* 0x000fea000383ffff */
.L_x_86:
[----:B------:R-:W-:-:S07]  /*8680*/  MOV R0, UR4 ;  /* 0x0000000400007c02 */ /* 0x000fce0008000f00 */
.L_x_161:
[----:B-1----:R1:W2:Y:S02]  /*8690*/  SYNCS.PHASECHK.TRANS64.TRYWAIT P0, [R0+URZ], R2 ;  /* 0x00000002000075a7 */ /* 0x0022a400080011ff */
[----:B--2---:R-:W-:Y:S05]  /*86a0*/  @!P0 NANOSLEEP.SYNCS 0x989680 ;  /* 0x009896800000895d */ /* 0x004fea0003900000 */
[----:B------:R-:W2:Y:S02]  /*86b0*/  @!P0 SYNCS.PHASECHK.TRANS64 P0, [R0+URZ], R2 ;  /* 0x00000002000085a7 */ /* 0x000ea400080010ff */
[----:B--2---:R-:W-:Y:S05]  /*86c0*/  @!P0 BRA `(.L_x_161) ;  /* 0xfffffffc00f08947 */ /* 0x004fea000383ffff */
[----:B------:R-:W-:Y:S05]  /*86d0*/  BRA `(.L_x_162) ;  /* 0xffffffc800f07947 */ /* 0x000fea000383ffff */
.L_x_87:
[----:B------:R-:W-:-:S07]  /*86e0*/  MOV R0, UR5 ;  /* 0x0000000500007c02 */ /* 0x000fce0008000f00 */
.L_x_163:
[----:B-1----:R1:W2:Y:S02]  /*86f0*/  SYNCS.PHASECHK.TRANS64.TRYWAIT P0, [R0+URZ], R2 ;  /* 0x00000002000075a7 */ /* 0x0022a400080011ff */
[----:B--2---:R-:W-:Y:S05]  /*8700*/  @!P0 NANOSLEEP.SYNCS 0x989680 ;  /* 0x009896800000895d */ /* 0x004fea0003900000 */
[----:B------:R-:W2:Y:S02]  /*8710*/  @!P0 SYNCS.PHASECHK.TRANS64 P0, [R0+URZ], R2 ;  /* 0x00000002000085a7 */ /* 0x000ea400080010ff */
[----:B--2---:R-:W-:Y:S05]  /*8720*/  @!P0 BRA `(.L_x_163) ;  /* 0xfffffffc00f08947 */ /* 0x004fea000383ffff */
[----:B------:R-:W-:Y:S05]  /*8730*/  BRA `(.L_x_164) ;  /* 0xffffffc800fc7947 */ /* 0x000fea000383ffff */
.L_x_89:
[----:B-1----:R1:W2:Y:S02]  /*8740*/  SYNCS.PHASECHK.TRANS64.TRYWAIT P0, [R0+URZ+0xa0], R2 ;  /* 0x0000a002000075a7 */ /* 0x0022a400080011ff */
[----:B--2---:R-:W-:Y:S05]  /*8750*/  @!P0 NANOSLEEP.SYNCS 0x989680 ;  /* 0x009896800000895d */ /* 0x004fea0003900000 */
[----:B------:R-:W2:Y:S02]  /*8760*/  @!P0 SYNCS.PHASECHK.TRANS64 P0, [R0+URZ+0xa0], R2 ;  /* 0x0000a002000085a7 */ /* 0x000ea400080010ff */
[----:B--2---:R-:W-:Y:S05]  /*8770*/  @!P0 BRA `(.L_x_89) ;  /* 0xfffffffc00f08947 */ /* 0x004fea000383ffff */
[----:B------:R-:W-:Y:S05]  /*8780*/  BRA `(.L_x_165) ;  /* 0xffffffcc00ec7947 */ /* 0x000fea000383ffff */
.L_x_99:
[----:B-1----:R1:W3:Y:S02]  /*8790*/  SYNCS.PHASECHK.TRANS64.TRYWAIT P1, [R2+URZ+0x60], R0 ;  /* 0x00006000020075a7 */ /* 0x0022e400080211ff */
[----:B---3--:R-:W-:Y:S05]  /*87a0*/  @!P1 NANOSLEEP.SYNCS 0x989680 ;  /* 0x009896800000995d */ /* 0x008fea0003900000 */
[----:B------:R-:W3:Y:S02]  /*87b0*/  @!P1 SYNCS.PHASECHK.TRANS64 P1, [R2+URZ+0x60], R0 ;  /* 0x00006000020095a7 */ /* 0x000ee400080210ff */
[----:B---3--:R-:W-:Y:S05]  /*87c0*/  @!P1 BRA `(.L_x_99) ;  /* 0xfffffffc00f09947 */ /* 0x008fea000383ffff */
[----:B------:R-:W-:Y:S05]  /*87d0*/  BRA `(.L_x_98) ;  /* 0xffffffdc006c7947 */ /* 0x000fea000383ffff */
.L_x_101:
[----:B--2---:R2:W3:Y:S02]  /*87e0*/  SYNCS.PHASECHK.TRANS64.TRYWAIT P0, [R71+URZ+0xc0], R3 ;  /* 0x0000c003470075a7 */ /* 0x0044e400080011ff */
[----:B---3--:R-:W-:Y:S05]  /*87f0*/  @!P0 NANOSLEEP.SYNCS 0x989680 ;  /* 0x009896800000895d */ /* 0x008fea0003900000 */
[----:B------:R-:W3:Y:S02]  /*8800*/  @!P0 SYNCS.PHASECHK.TRANS64 P0, [R71+URZ+0xc0], R3 ;  /* 0x0000c003470085a7 */ /* 0x000ee400080010ff */
[----:B---3--:R-:W-:Y:S05]  /*8810*/  @!P0 BRA `(.L_x_101) ;  /* 0xfffffffc00f08947 */ /* 0x008fea000383ffff */
[----:B------:R-:W-:Y:S05]  /*8820*/  BRA `(.L_x_100) ;  /* 0xffffffdc00e47947 */ /* 0x000fea000383ffff */
.L_x_112:
[----:B-1----:R1:W2:Y:S02]  /*8830*/  SYNCS.PHASECHK.TRANS64.TRYWAIT P0, [R2+URZ+0x60], R74 ;  /* 0x0000604a020075a7 */ /* 0x0022a400080011ff */
[----:B--2---:R-:W-:Y:S05]  /*8840*/  @!P0 NANOSLEEP.SYNCS 0x989680 ;  /* 0x009896800000895d */ /* 0x004fea0003900000 */
[----:B------:R-:W2:Y:S02]  /*8850*/  @!P0 SYNCS.PHASECHK.TRANS64 P0, [R2+URZ+0x60], R74 ;  /* 0x0000604a020085a7 */ /* 0x000ea400080010ff */
[----:B--2---:R-:W-:Y:S05]  /*8860*/  @!P0 BRA `(.L_x_112) ;  /* 0xfffffffc00f08947 */ /* 0x004fea000383ffff */
[----:B------:R-:W-:Y:S05]  /*8870*/  BRA `(.L_x_111) ;  /* 0xffffffe800307947 */ /* 0x000fea000383ffff */
        .weak           $__internal_0_$__cuda_sm10x_tcgen05_guardrail_trap_col_being_dealloced_not_returned_by_alloc
        .type           $__internal_0_$__cuda_sm10x_tcgen05_guardrail_trap_col_being_dealloced_not_returned_by_alloc,@function
        .size           $__internal_0_$__cuda_sm10x_tcgen05_guardrail_trap_col_being_dealloced_not_returned_by_alloc,($__internal_1_$__cuda_sm10x_tcgen05_guardrail_trap_phase_invalid_during_alloc - $__internal_0_$__cuda_sm10x_tcgen05_guardrail_trap_col_being_dealloced_not_returned_by_alloc)
$__internal_0_$__cuda_sm10x_tcgen05_guardrail_trap_col_being_dealloced_not_returned_by_alloc:
[----:B------:R-:W-:Y:S05]  /*8880*/  BPT.TRAP 0x1 ;  /* 0x000000040000795c */ /* 0x000fea0000300000 */
[----:B------:R-:W-:-:S04]  /*8890*/  HFMA2 R3, -RZ, RZ, 0, 0 ;  /* 0x00000000ff037431 */ /* 0x000fc800000001ff */
[----:B------:R-:W-:Y:S05]  /*88a0*/  RET.REL.NODEC R2 `(_ZN7cutlass13device_kernelINS_4gemm6kernel13GemmUniversalIN4cute5tupleIJiiiiEEENS1_10collective13CollectiveMmaINS1_35MainloopSm100TmaUmmaWarpSpecializedILi6ELi2ELi4ENS5_IJNS4_1CILi1EEENSA_ILi8EEESB_EEEEENS5_IJNSA_ILi64EEESF_SF_EEENS_10tfloat32_tENS5_IJlSB_lEEESH_SI_NS4_8TiledMMAINS4_8MMA_AtomIJNS4_17SM100_MMA_TF32_SSISH_SH_fLi64ELi64ELNS4_4UMMA5MajorE0ELSN_0ELNSM_7ScaleInE0ELSO_0EEEEEENS4_6LayoutINS5_IJSB_SB_SB_EEENS5_IJNSA_ILi0EEEST_ST_EEEEENS5_IJNS4_10UnderscoreESW_SW_EEEEENS4_23SM90_TMA_LOAD_MULTICASTENS4_14ComposedLayoutINS4_7SwizzleILi3ELi4ELi3EEENS4_18smem_ptr_flag_bitsILi32EEENSR_INS5_IJSC_NSA_ILi32EEEEEENS5_IJS15_SB_EEEEEEEvNS4_8identityENS4_13SM90_TMA_LOADES19_vS1A_EENS_8epilogue10collective18CollectiveEpilogueINS1D_23Sm100TmaWarpSpecializedILi3ELi2ELi16ELb1ELb0EEEJSG_NS5_IJNSR_ISF_SB_EENSR_IS15_SB_EEEEESH_SI_SH_SI_NS1D_6fusion15FusionCallbacksIS1H_NS1L_17LinearCombinationISH_fSH_fLNS_15FloatRoundStyleE2EEESG_S1K_JEEENS4_5SM1004TMEM4LOAD26SM100_TMEM_LOAD_16dp128b8xES1B_S19_NS4_17SM75_U32x4_LDSM_NENS4_14SM90_TMA_STOREES19_NS4_17SM90_U32x4_STSM_NENS4_39AutoVectorizingCopyWithAssumedAlignmentILi128EEEEEEvvEEEEvNT_6ParamsE) ;  /* 0xffffff7402d47950 */ /* 0x000fea0003c3ffff */
        .weak           $__internal_1_$__cuda_sm10x_tcgen05_guardrail_trap_phase_invalid_during_alloc
        .type           $__internal_1_$__cuda_sm10x_tcgen05_guardrail_trap_phase_invalid_during_alloc,@function
        .size           $__internal_1_$__cuda_sm10x_tcgen05_guardrail_trap_phase_invalid_during_alloc,($__internal_2_$__cuda_sm10x_tcgen05_guardrail_trap_unallocated_columns_being_dealloced - $__internal_1_$__cuda_sm10x_tcgen05_guardrail_trap_phase_invalid_during_alloc)
$__internal_1_$__cuda_sm10x_tcgen05_guardrail_trap_phase_invalid_during_alloc:
[----:B------:R-:W-:Y:S05]  /*88b0*/  BPT.TRAP 0x1 ;  /* 0x000000040000795c */ /* 0x000fea0000300000 */
[----:B------:R-:W-:-:S04]  /*88c0*/  MOV R5, 0x0 ;  /* 0x0000000000057802 */ /* 0x000fc80000000f00 */
[----:B------:R-:W-:Y:S05]  /*88d0*/  RET.REL.NODEC R4 `(_ZN7cutlass13device_kernelINS_4gemm6kernel13GemmUniversalIN4cute5tupleIJiiiiEEENS1_10collective13CollectiveMmaINS1_35MainloopSm100TmaUmmaWarpSpecializedILi6ELi2ELi4ENS5_IJNS4_1CILi1EEENSA_ILi8EEESB_EEEEENS5_IJNSA_ILi64EEESF_SF_EEENS_10tfloat32_tENS5_IJlSB_lEEESH_SI_NS4_8TiledMMAINS4_8MMA_AtomIJNS4_17SM100_MMA_TF32_SSISH_SH_fLi64ELi64ELNS4_4UMMA5MajorE0ELSN_0ELNSM_7ScaleInE0ELSO_0EEEEEENS4_6LayoutINS5_IJSB_SB_SB_EEENS5_IJNSA_ILi0EEEST_ST_EEEEENS5_IJNS4_10UnderscoreESW_SW_EEEEENS4_23SM90_TMA_LOAD_MULTICASTENS4_14ComposedLayoutINS4_7SwizzleILi3ELi4ELi3EEENS4_18smem_ptr_flag_bitsILi32EEENSR_INS5_IJSC_NSA_ILi32EEEEEENS5_IJS15_SB_EEEEEEEvNS4_8identityENS4_13SM90_TMA_LOADES19_vS1A_EENS_8epilogue10collective18CollectiveEpilogueINS1D_23Sm100TmaWarpSpecializedILi3ELi2ELi16ELb1ELb0EEEJSG_NS5_IJNSR_ISF_SB_EENSR_IS15_SB_EEEEESH_SI_SH_SI_NS1D_6fusion15FusionCallbacksIS1H_NS1L_17LinearCombinationISH_fSH_fLNS_15FloatRoundStyleE2EEESG_S1K_JEEENS4_5SM1004TMEM4LOAD26SM100_TMEM_LOAD_16dp128b8xES1B_S19_NS4_17SM75_U32x4_LDSM_NENS4_14SM90_TMA_STOREES19_NS4_17SM90_U32x4_STSM_NENS4_39AutoVectorizingCopyWithAssumedAlignmentILi128EEEEEEvvEEEEvNT_6ParamsE) ;  /* 0xffffff7404c87950 */ /* 0x000fea0003c3ffff */
        .weak           $__internal_2_$__cuda_sm10x_tcgen05_guardrail_trap_unallocated_columns_being_dealloced
        .type           $__internal_2_$__cuda_sm10x_tcgen05_guardrail_trap_unallocated_columns_being_dealloced,@function
        .size           $__internal_2_$__cuda_sm10x_tcgen05_guardrail_trap_unallocated_columns_being_dealloced,(.L_x_167 - $__internal_2_$__cuda_sm10x_tcgen05_guardrail_trap_unallocated_columns_being_dealloced)
$__internal_2_$__cuda_sm10x_tcgen05_guardrail_trap_unallocated_columns_being_dealloced:
[----:B------:R-:W-:Y:S05]  /*88e0*/  BPT.TRAP 0x1 ;  /* 0x000000040000795c */ /* 0x000fea0000300000 */
[----:B------:R-:W-:-:S04]  /*88f0*/  HFMA2 R3, -RZ, RZ, 0, 0 ;  /* 0x00000000ff037431 */ /* 0x000fc800000001ff */
[----:B------:R-:W-:Y:S05]  /*8900*/  RET.REL.NODEC R2 `(_ZN7cutlass13device_kernelINS_4gemm6kernel13GemmUniversalIN4cute5tupleIJiiiiEEENS1_10collective13CollectiveMmaINS1_35MainloopSm100TmaUmmaWarpSpecializedILi6ELi2ELi4ENS5_IJNS4_1CILi1EEENSA_ILi8EEESB_EEEEENS5_IJNSA_ILi64EEESF_SF_EEENS_10tfloat32_tENS5_IJlSB_lEEESH_SI_NS4_8TiledMMAINS4_8MMA_AtomIJNS4_17SM100_MMA_TF32_SSISH_SH_fLi64ELi64ELNS4_4UMMA5MajorE0ELSN_0ELNSM_7ScaleInE0ELSO_0EEEEEENS4_6LayoutINS5_IJSB_SB_SB_EEENS5_IJNSA_ILi0EEEST_ST_EEEEENS5_IJNS4_10UnderscoreESW_SW_EEEEENS4_23SM90_TMA_LOAD_MULTICASTENS4_14ComposedLayoutINS4_7SwizzleILi3ELi4ELi3EEENS4_18smem_ptr_flag_bitsILi32EEENSR_INS5_IJSC_NSA_ILi32EEEEEENS5_IJS15_SB_EEEEEEEvNS4_8identityENS4_13SM90_TMA_LOADES19_vS1A_EENS_8epilogue10collective18CollectiveEpilogueINS1D_23Sm100TmaWarpSpecializedILi3ELi2ELi16ELb1ELb0EEEJSG_NS5_IJNSR_ISF_SB_EENSR_IS15_SB_EEEEESH_SI_SH_SI_NS1D_6fusion15FusionCallbacksIS1H_NS1L_17LinearCombinationISH_fSH_fLNS_15FloatRoundStyleE2EEESG_S1K_JEEENS4_5SM1004TMEM4LOAD26SM100_TMEM_LOAD_16dp128b8xES1B_S19_NS4_17SM75_U32x4_LDSM_NENS4_14SM90_TMA_STOREES19_NS4_17SM90_U32x4_STSM_NENS4_39AutoVectorizingCopyWithAssumedAlignmentILi128EEEEEEvvEEEEvNT_6ParamsE) ;  /* 0xffffff7402bc7950 */ /* 0x000fea0003c3ffff */
.L_x_166:
[----:B------:R-:W-:-:S00]  /*8910*/  BRA `(.L_x_166) ;  /* 0xfffffffc00fc7947 */ /* 0x000fc0000383ffff */
[----:B------:R-:W-:-:S00]  /*8920*/  NOP ;  /* 0x0000000000007918 */ /* 0x000fc00000000000 */
        /* <DEDUP_REMOVED lines=13> */
.L_x_167:


//--------------------- .nv.global.init           --------------------------
	.section	.nv.global.init,"aw",@progbits
.nv.global.init:
	.type		$str$27,@object
	.size		$str$27,($str$28 - $str$27)
$str$27:
        /*0000*/ 	.byte	0x28, 0x61, 0x64, 0x64, 0x72, 0x65, 0x73, 0x73, 0x20, 0x26, 0x20, 0x6d, 0x61, 0x73, 0x6b, 0x29
        /*0010*/ 	.byte	0x20, 0x3d, 0x3d, 0x20, 0x30, 0x00
	.type		$str$28,@object
	.size		$str$28,($str$26 - $str$28)
$str$28:
        /*0016*/ 	.byte	0x2f, 0x74, 0x6d, 0x70, 0x2f, 0x63, 0x75, 0x74, 0x6c, 0x61, 0x73, 0x73, 0x5f, 0x73, 0x77, 0x65
        /*0026*/ 	.byte	0x65, 0x70, 0x5f, 0x73, 0x72, 0x63, 0x2f, 0x69, 0x6e, 0x63, 0x6c, 0x75, 0x64, 0x65, 0x2f, 0x63
        /*0036*/ 	.byte	0x75, 0x74, 0x65, 0x2f, 0x70, 0x6f, 0x69, 0x6e, 0x74, 0x65, 0x72, 0x5f, 0x66, 0x6c, 0x61, 0x67
        /*0046*/ 	.byte	0x67, 0x65, 0x64, 0x2e, 0x68, 0x70, 0x70, 0x00
	.type		$str$26,@object
	.size		$str$26,($str$25 - $str$26)
$str$26:
        /*004e*/ 	.byte	0x2f, 0x74, 0x6d, 0x70, 0x2f, 0x63, 0x75, 0x74, 0x6c, 0x61, 0x73, 0x73, 0x5f, 0x73, 0x77, 0x65
        /*005e*/ 	.byte	0x65, 0x70, 0x5f, 0x73, 0x72, 0x63, 0x2f, 0x69, 0x6e, 0x63, 0x6c, 0x75, 0x64, 0x65, 0x2f, 0x63
        /*006e*/ 	.byte	0x75, 0x74, 0x65, 0x2f, 0x61, 0x74, 0x6f, 0x6d, 0x2f, 0x63, 0x6f, 0x70, 0x79, 0x5f, 0x74, 0x72
        /*007e*/ 	.byte	0x61, 0x69, 0x74, 0x73, 0x5f, 0x73, 0x6d, 0x31, 0x30, 0x30, 0x2e, 0x68, 0x70, 0x70, 0x00
	.type		$str$25,@object
	.size		$str$25,(__unnamed_1 - $str$25)
$str$25:
        /*008d*/ 	.byte	0x28, 0x28, 0x75, 0x69, 0x6e, 0x74, 0x33, 0x32, 0x5f, 0x74, 0x28, 0x74, 0x68, 0x72, 0x65, 0x61
        /*009d*/ 	.byte	0x64, 0x49, 0x64, 0x78, 0x2e, 0x78, 0x29, 0x20, 0x2f, 0x20, 0x33, 0x32, 0x29, 0x20, 0x25, 0x20
        /*00ad*/ 	.byte	0x34, 0x29, 0x20, 0x3d, 0x3d, 0x20, 0x28, 0x28, 0x28, 0x74, 0x6d, 0x65, 0x6d, 0x5f, 0x61, 0x64
        /*00bd*/ 	.byte	0x64, 0x72, 0x20, 0x3e, 0x3e, 0x20, 0x31, 0x36, 0x29, 0x20, 0x2f, 0x20, 0x33, 0x32, 0x29, 0x20
        /*00cd*/ 	.byte	0x25, 0x20, 0x34, 0x29, 0x00
	.type		__unnamed_1,@object
	.size		__unnamed_1,(__unnamed_2 - __unnamed_1)
__unnamed_1:
        /*00d2*/ 	.byte	0x61, 0x75, 0x74, 0x6f, 0x20, 0x63, 0x75, 0x74, 0x65, 0x3a, 0x3a, 0x61, 0x73, 0x5f, 0x70, 0x6f
        /* <DEDUP_REMOVED lines=24> */
        /*0262*/ 	.byte	0x30, 0x34, 0x38, 0x3e, 0x3e, 0x3e, 0x3e, 0x5d, 0x00
	.type		__unnamed_2,@object
	.size		__unnamed_2,(.L_2 - __unnamed_2)
__unnamed_2:
        /* <DEDUP_REMOVED lines=45> */
        /*053b*/ 	.byte	0x3e, 0x3e, 0x3e, 0x5d, 0x00
.L_2:


//--------------------- .nv.shared._ZN7cutlass13device_kernelINS_4gemm6kernel13GemmUniversalIN4cute5tupleIJiiiiEEENS1_10collective13CollectiveMmaINS1_35MainloopSm100TmaUmmaWarpSpecializedILi6ELi2ELi4ENS5_IJNS4_1CILi1EEENSA_ILi8EEESB_EEEEENS5_IJNSA_ILi64EEESF_SF_EEENS_10tfloat32_tENS5_IJlSB_lEEESH_SI_NS4_8TiledMMAINS4_8MMA_AtomIJNS4_17SM100_MMA_TF32_SSISH_SH_fLi64ELi64ELNS4_4UMMA5MajorE0ELSN_0ELNSM_7ScaleInE0ELSO_0EEEEEENS4_6LayoutINS5_IJSB_SB_SB_EEENS5_IJNSA_ILi0EEEST_ST_EEEEENS5_IJNS4_10UnderscoreESW_SW_EEEEENS4_23SM90_TMA_LOAD_MULTICASTENS4_14ComposedLayoutINS4_7SwizzleILi3ELi4ELi3EEENS4_18smem_ptr_flag_bitsILi32EEENSR_INS5_IJSC_NSA_ILi32EEEEEENS5_IJS15_SB_EEEEEEEvNS4_8identityENS4_13SM90_TMA_LOADES19_vS1A_EENS_8epilogue10collective18CollectiveEpilogueINS1D_23Sm100TmaWarpSpecializedILi3ELi2ELi16ELb1ELb0EEEJSG_NS5_IJNSR_ISF_SB_EENSR_IS15_SB_EEEEESH_SI_SH_SI_NS1D_6fusion15FusionCallbacksIS1H_NS1L_17LinearCombinationISH_fSH_fLNS_15FloatRoundStyleE2EEESG_S1K_JEEENS4_5SM1004TMEM4LOAD26SM100_TMEM_LOAD_16dp128b8xES1B_S19_NS4_17SM75_U32x4_LDSM_NENS4_14SM90_TMA_STOREES19_NS4_17SM90_U32x4_STSM_NENS4_39AutoVectorizingCopyWithAssumedAlignmentILi128EEEEEEvvEEEEvNT_6ParamsE --------------------------
	.section	.nv.shared._ZN7cutlass13device_kernelINS_4gemm6kernel13GemmUniversalIN4cute5tupleIJiiiiEEENS1_10collective13CollectiveMmaINS1_35MainloopSm100TmaUmmaWarpSpecializedILi6ELi2ELi4ENS5_IJNS4_1CILi1EEENSA_ILi8EEESB_EEEEENS5_IJNSA_ILi64EEESF_SF_EEENS_10tfloat32_tENS5_IJlSB_lEEESH_SI_NS4_8TiledMMAINS4_8MMA_AtomIJNS4_17SM100_MMA_TF32_SSISH_SH_fLi64ELi64ELNS4_4UMMA5MajorE0ELSN_0ELNSM_7ScaleInE0ELSO_0EEEEEENS4_6LayoutINS5_IJSB_SB_SB_EEENS5_IJNSA_ILi0EEEST_ST_EEEEENS5_IJNS4_10UnderscoreESW_SW_EEEEENS4_23SM90_TMA_LOAD_MULTICASTENS4_14ComposedLayoutINS4_7SwizzleILi3ELi4ELi3EEENS4_18smem_ptr_flag_bitsILi32EEENSR_INS5_IJSC_NSA_ILi32EEEEEENS5_IJS15_SB_EEEEEEEvNS4_8identityENS4_13SM90_TMA_LOADES19_vS1A_EENS_8epilogue10collective18CollectiveEpilogueINS1D_23Sm100TmaWarpSpecializedILi3ELi2ELi16ELb1ELb0EEEJSG_NS5_IJNSR_ISF_SB_EENSR_IS15_SB_EEEEESH_SI_SH_SI_NS1D_6fusion15FusionCallbacksIS1H_NS1L_17LinearCombinationISH_fSH_fLNS_15FloatRoundStyleE2EEESG_S1K_JEEENS4_5SM1004TMEM4LOAD26SM100_TMEM_LOAD_16dp128b8xES1B_S19_NS4_17SM75_U32x4_LDSM_NENS4_14SM90_TMA_STOREES19_NS4_17SM90_U32x4_STSM_NENS4_39AutoVectorizingCopyWithAssumedAlignmentILi128EEEEEEvvEEEEvNT_6ParamsE,"aw",@nobits
	.sectionflags	@""
	.align	16
	.zero		1024


//--------------------- .nv.shared.reserved.0     --------------------------
	.section	.nv.shared.reserved.0,"aw",@nobits
	.weak		__nv_reservedSMEM_offset_0_alias
	.size		__nv_reservedSMEM_offset_0_alias, 0, 64
	.other		__nv_reservedSMEM_offset_0_alias,@"STO_CUDA_RESERVED_SHARED STV_DEFAULT"
__nv_reservedSMEM_offset_0_alias:
	.zero		0
.nv.shared.reserved.0:
	.zero		64
	.weak		__nv_reservedSMEM_tcgen05_partition
	.type		__nv_reservedSMEM_tcgen05_partition,@object
	.size		__nv_reservedSMEM_tcgen05_partition,(.L_0 - __nv_reservedSMEM_tcgen05_partition)
__nv_reservedSMEM_tcgen05_partition:
	.zero		32
.L_0:


//--------------------- .nv.global                --------------------------
	.section	.nv.global,"aw",@nobits
.nv.global:
	.type		_ZN40_INTERNAL_b12780c3_4_k_cu_b6c03bc3_342144cute1_E,@object
	.size		_ZN40_INTERNAL_b12780c3_4_k_cu_b6c03bc3_342144cute1_E,(_ZN40_INTERNAL_b12780c3_4_k_cu_b6c03bc3_342144cuda3std3__45__cpo6cbeginE - _ZN40_INTERNAL_b12780c3_4_k_cu_b6c03bc3_342144cute1_E)
_ZN40_INTERNAL_b12780c3_4_k_cu_b6c03bc3_342144cute1_E:
	.zero		1
	.type		_ZN40_INTERNAL_b12780c3_4_k_cu_b6c03bc3_342144cuda3std3__45__cpo6cbeginE,@object
	.size		_ZN40_INTERNAL_b12780c3_4_k_cu_b6c03bc3_342144cuda3std3__45__cpo6cbeginE,(_ZN40_INTERNAL_b12780c3_4_k_cu_b6c03bc3_342144cuda3std3__48in_placeE - _ZN40_INTERNAL_b12780c3_4_k_cu_b6c03bc3_342144cuda3std3__45__cpo6cbeginE)
_ZN40_INTERNAL_b12780c3_4_k_cu_b6c03bc3_342144cuda3std3__45__cpo6cbeginE:
	.zero		1
	.type		_ZN40_INTERNAL_b12780c3_4_k_cu_b6c03bc3_342144cuda3std3__48in_placeE,@object
	.size		_ZN40_INTERNAL_b12780c3_4_k_cu_b6c03bc3_342144cuda3std3__48in_placeE,(_ZN40_INTERNAL_b12780c3_4_k_cu_b6c03bc3_342144cuda3std6ranges3__45__cpo9iter_moveE - _ZN40_INTERNAL_b12780c3_4_k_cu_b6c03bc3_342144cuda3std3__48in_placeE)
_ZN40_INTERNAL_b12780c3_4_k_cu_b6c03bc3_342144cuda3std3__48in_placeE:
	.zero		1
	.type		_ZN40_INTERNAL_b12780c3_4_k_cu_b6c03bc3_342144cuda3std6ranges3__45__cpo9iter_moveE,@object
	.size		_ZN40_INTERNAL_b12780c3_4_k_cu_b6c03bc3_342144cuda3std6ranges3__45__cpo9iter_moveE,(_ZN40_INTERNAL_b12780c3_4_k_cu_b6c03bc3_342144cuda3std3__45__cpo5beginE - _ZN40_INTERNAL_b12780c3_4_k_cu_b6c03bc3_342144cuda3std6ranges3__45__cpo9iter_moveE)
_ZN40_INTERNAL_b12780c3_4_k_cu_b6c03bc3_342144cuda3std6ranges3__45__cpo9iter_moveE:
	.zero		1
	.type		_ZN40_INTERNAL_b12780c3_4_k_cu_b6c03bc3_342144cuda3std3__45__cpo5beginE,@object
	.size		_ZN40_INTERNAL_b12780c3_4_k_cu_b6c03bc3_342144cuda3std3__45__cpo5beginE,(_ZN40_INTERNAL_b12780c3_4_k_cu_b6c03bc3_342144cuda3std3__442_GLOBAL__N__b12780c3_4_k_cu_b6c03bc3_342146ignoreE - _ZN40_INTERNAL_b12780c3_4_k_cu_b6c03bc3_342144cuda3std3__45__cpo5beginE)
_ZN40_INTERNAL_b12780c3_4_k_cu_b6c03bc3_342144cuda3std3__45__cpo5beginE:
	.zero		1
	.type		_ZN40_INTERNAL_b12780c3_4_k_cu_b6c03bc3_342144cuda3std3__442_GLOBAL__N__b12780c3_4_k_cu_b6c03bc3_342146ignoreE,@object
	.size		_ZN40_INTERNAL_b12780c3_4_k_cu_b6c03bc3_342144cuda3std3__442_GLOBAL__N__b12780c3_4_k_cu_b6c03bc3_342146ignoreE,(_ZN40_INTERNAL_b12780c3_4_k_cu_b6c03bc3_342144cute7productE - _ZN40_INTERNAL_b12780c3_4_k_cu_b6c03bc3_342144cuda3std3__442_GLOBAL__N__b12780c3_4_k_cu_b6c03bc3_342146ignoreE)
_ZN40_INTERNAL_b12780c3_4_k_cu_b6c03bc3_342144cuda3std3__442_GLOBAL__N__b12780c3_4_k_cu_b6c03bc3_342146ignoreE:
	.zero		1
	.type		_ZN40_INTERNAL_b12780c3_4_k_cu_b6c03bc3_342144cute7productE,@object
	.size		_ZN40_INTERNAL_b12780c3_4_k_cu_b6c03bc3_342144cute7productE,(_ZN40_INTERNAL_b12780c3_4_k_cu_b6c03bc3_342144cuda3std3__45__cpo3endE - _ZN40_INTERNAL_b12780c3_4_k_cu_b6c03bc3_342144cute7productE)
_ZN40_INTERNAL_b12780c3_4_k_cu_b6c03bc3_342144cute7productE:
	.zero		1
	.type		_ZN40_INTERNAL_b12780c3_4_k_cu_b6c03bc3_342144cuda3std3__45__cpo3endE,@object
	.size		_ZN40_INTERNAL_b12780c3_4_k_cu_b6c03bc3_342144cuda3std3__45__cpo3endE,(_ZN40_INTERNAL_b12780c3_4_k_cu_b6c03bc3_342144cuda3std3__419piecewise_constructE - _ZN40_INTERNAL_b12780c3_4_k_cu_b6c03bc3_342144cuda3std3__45__cpo3endE)
_ZN40_INTERNAL_b12780c3_4_k_cu_b6c03bc3_342144cuda3std3__45__cpo3endE:
	.zero		1
	.type		_ZN40_INTERNAL_b12780c3_4_k_cu_b6c03bc3_342144cuda3std3__419piecewise_constructE,@object
	.size		_ZN40_INTERNAL_b12780c3_4_k_cu_b6c03bc3_342144cuda3std3__419piecewise_constructE,(_ZN40_INTERNAL_b12780c3_4_k_cu_b6c03bc3_342144cuda3std3__45__cpo4cendE - _ZN40_INTERNAL_b12780c3_4_k_cu_b6c03bc3_342144cuda3std3__419piecewise_constructE)
_ZN40_INTERNAL_b12780c3_4_k_cu_b6c03bc3_342144cuda3std3__419piecewise_constructE:
	.zero		1
	.type		_ZN40_INTERNAL_b12780c3_4_k_cu_b6c03bc3_342144cuda3std3__45__cpo4cendE,@object
	.size		_ZN40_INTERNAL_b12780c3_4_k_cu_b6c03bc3_342144cuda3std3__45__cpo4cendE,(_ZN40_INTERNAL_b12780c3_4_k_cu_b6c03bc3_342144cuda3std6ranges3__45__cpo4swapE - _ZN40_INTERNAL_b12780c3_4_k_cu_b6c03bc3_342144cuda3std3__45__cpo4cendE)
_ZN40_INTERNAL_b12780c3_4_k_cu_b6c03bc3_342144cuda3std3__45__cpo4cendE:
	.zero		1
	.type		_ZN40_INTERNAL_b12780c3_4_k_cu_b6c03bc3_342144cuda3std6ranges3__45__cpo4swapE,@object
	.size		_ZN40_INTERNAL_b12780c3_4_k_cu_b6c03bc3_342144cuda3std6ranges3__45__cpo4swapE,(.L_10 - _ZN40_INTERNAL_b12780c3_4_k_cu_b6c03bc3_342144cuda3std6ranges3__45__cpo4swapE)
_ZN40_INTERNAL_b12780c3_4_k_cu_b6c03bc3_342144cuda3std6ranges3__45__cpo4swapE:
	.zero		1
.L_10:


//--------------------- .nv.constant0._ZN7cutlass13device_kernelINS_4gemm6kernel13GemmUniversalIN4cute5tupleIJiiiiEEENS1_10collective13CollectiveMmaINS1_35MainloopSm100TmaUmmaWarpSpecializedILi6ELi2ELi4ENS5_IJNS4_1CILi1EEENSA_ILi8EEESB_EEEEENS5_IJNSA_ILi64EEESF_SF_EEENS_10tfloat32_tENS5_IJlSB_lEEESH_SI_NS4_8TiledMMAINS4_8MMA_AtomIJNS4_17SM100_MMA_TF32_SSISH_SH_fLi64ELi64ELNS4_4UMMA5MajorE0ELSN_0ELNSM_7ScaleInE0ELSO_0EEEEEENS4_6LayoutINS5_IJSB_SB_SB_EEENS5_IJNSA_ILi0EEEST_ST_EEEEENS5_IJNS4_10UnderscoreESW_SW_EEEEENS4_23SM90_TMA_LOAD_MULTICASTENS4_14ComposedLayoutINS4_7SwizzleILi3ELi4ELi3EEENS4_18smem_ptr_flag_bitsILi32EEENSR_INS5_IJSC_NSA_ILi32EEEEEENS5_IJS15_SB_EEEEEEEvNS4_8identityENS4_13SM90_TMA_LOADES19_vS1A_EENS_8epilogue10collective18CollectiveEpilogueINS1D_23Sm100TmaWarpSpecializedILi3ELi2ELi16ELb1ELb0EEEJSG_NS5_IJNSR_ISF_SB_EENSR_IS15_SB_EEEEESH_SI_SH_SI_NS1D_6fusion15FusionCallbacksIS1H_NS1L_17LinearCombinationISH_fSH_fLNS_15FloatRoundStyleE2EEESG_S1K_JEEENS4_5SM1004TMEM4LOAD26SM100_TMEM_LOAD_16dp128b8xES1B_S19_NS4_17SM75_U32x4_LDSM_NENS4_14SM90_TMA_STOREES19_NS4_17SM90_U32x4_STSM_NENS4_39AutoVectorizingCopyWithAssumedAlignmentILi128EEEEEEvvEEEEvNT_6ParamsE --------------------------
	.section	.nv.constant0._ZN7cutlass13device_kernelINS_4gemm6kernel13GemmUniversalIN4cute5tupleIJiiiiEEENS1_10collective13CollectiveMmaINS1_35MainloopSm100TmaUmmaWarpSpecializedILi6ELi2ELi4ENS5_IJNS4_1CILi1EEENSA_ILi8EEESB_EEEEENS5_IJNSA_ILi64EEESF_SF_EEENS_10tfloat32_tENS5_IJlSB_lEEESH_SI_NS4_8TiledMMAINS4_8MMA_AtomIJNS4_17SM100_MMA_TF32_SSISH_SH_fLi64ELi64ELNS4_4UMMA5MajorE0ELSN_0ELNSM_7ScaleInE0ELSO_0EEEEEENS4_6LayoutINS5_IJSB_SB_SB_EEENS5_IJNSA_ILi0EEEST_ST_EEEEENS5_IJNS4_10UnderscoreESW_SW_EEEEENS4_23SM90_TMA_LOAD_MULTICASTENS4_14ComposedLayoutINS4_7SwizzleILi3ELi4ELi3EEENS4_18smem_ptr_flag_bitsILi32EEENSR_INS5_IJSC_NSA_ILi32EEEEEENS5_IJS15_SB_EEEEEEEvNS4_8identityENS4_13SM90_TMA_LOADES19_vS1A_EENS_8epilogue10collective18CollectiveEpilogueINS1D_23Sm100TmaWarpSpecializedILi3ELi2ELi16ELb1ELb0EEEJSG_NS5_IJNSR_ISF_SB_EENSR_IS15_SB_EEEEESH_SI_SH_SI_NS1D_6fusion15FusionCallbacksIS1H_NS1L_17LinearCombinationISH_fSH_fLNS_15FloatRoundStyleE2EEESG_S1K_JEEENS4_5SM1004TMEM4LOAD26SM100_TMEM_LOAD_16dp128b8xES1B_S19_NS4_17SM75_U32x4_LDSM_NENS4_14SM90_TMA_STOREES19_NS4_17SM90_U32x4_STSM_NENS4_39AutoVectorizingCopyWithAssumedAlignmentILi128EEEEEEvvEEEEvNT_6ParamsE,"a",@progbits
	.sectionflags	@""
	.align	4
.nv.constant0._ZN7cutlass13device_kernelINS_4gemm6kernel13GemmUniversalIN4cute5tupleIJiiiiEEENS1_10collective13CollectiveMmaINS1_35MainloopSm100TmaUmmaWarpSpecializedILi6ELi2ELi4ENS5_IJNS4_1CILi1EEENSA_ILi8EEESB_EEEEENS5_IJNSA_ILi64EEESF_SF_EEENS_10tfloat32_tENS5_IJlSB_lEEESH_SI_NS4_8TiledMMAINS4_8MMA_AtomIJNS4_17SM100_MMA_TF32_SSISH_SH_fLi64ELi64ELNS4_4UMMA5MajorE0ELSN_0ELNSM_7ScaleInE0ELSO_0EEEEEENS4_6LayoutINS5_IJSB_SB_SB_EEENS5_IJNSA_ILi0EEEST_ST_EEEEENS5_IJNS4_10UnderscoreESW_SW_EEEEENS4_23SM90_TMA_LOAD_MULTICASTENS4_14ComposedLayoutINS4_7SwizzleILi3ELi4ELi3EEENS4_18smem_ptr_flag_bitsILi32EEENSR_INS5_IJSC_NSA_ILi32EEEEEENS5_IJS15_SB_EEEEEEEvNS4_8identityENS4_13SM90_TMA_LOADES19_vS1A_EENS_8epilogue10collective18CollectiveEpilogueINS1D_23Sm100TmaWarpSpecializedILi3ELi2ELi16ELb1ELb0EEEJSG_NS5_IJNSR_ISF_SB_EENSR_IS15_SB_EEEEESH_SI_SH_SI_NS1D_6fusion15FusionCallbacksIS1H_NS1L_17LinearCombinationISH_fSH_fLNS_15FloatRoundStyleE2EEESG_S1K_JEEENS4_5SM1004TMEM4LOAD26SM100_TMEM_LOAD_16dp128b8xES1B_S19_NS4_17SM75_U32x4_LDSM_NENS4_14SM90_TMA_STOREES19_NS4_17SM90_U32x4_STSM_NENS4_39AutoVectorizingCopyWithAssumedAlignmentILi128EEEEEEvvEEEEvNT_6ParamsE:
	.zero		2944


//--------------------- SYMBOLS --------------------------

	.type		.nv.reservedSmem.offset0,@object
	.size		.nv.reservedSmem.offset0,0x4
	.type		.nv.reservedSmem.cap,@object
	.size		.nv.reservedSmem.cap,0x4
	.type		__assertfail,@function
